def attn_fwd(
    Q,
    K,
    V,
    Out,
    Lse,
    sm_scale,
    stride_qz,
    stride_qh,
    stride_qm,
    stride_qk,
    stride_kz,
    stride_kh,
    stride_kn,
    stride_kk,
    stride_vz,
    stride_vh,
    stride_vn,
    stride_vk,
    stride_oz,
    stride_oh,
    stride_om,
    stride_ok,
    seqlen_q,
    seqlen_k,
    BLOCK_M: tl.constexpr,
    BLOCK_N: tl.constexpr,
    HEAD_DIM: tl.constexpr,
    CAUSAL: tl.constexpr,
):
    start_m = tl.program_id(0)
    off_hz = tl.program_id(1)
    q_off = off_hz * stride_qh
    k_off = off_hz * stride_kh
    v_off = off_hz * stride_vh
    offs_m = start_m * BLOCK_M + tl.arange(0, BLOCK_M)
    offs_d = tl.arange(0, HEAD_DIM)
    offs_n = tl.arange(0, BLOCK_N)
    q_ptrs = Q + q_off + offs_m[:, None] * stride_qm + offs_d[None, :] * stride_qk
    k_ptrs = K + k_off + offs_d[:, None] * stride_kk + offs_n[None, :] * stride_kn
    v_ptrs = V + v_off + offs_n[:, None] * stride_vn + offs_d[None, :] * stride_vk
    m_i = tl.full([BLOCK_M], float("-inf"), dtype=tl.float32)
    l_i = tl.zeros([BLOCK_M], dtype=tl.float32) + 1.0
    acc = tl.zeros([BLOCK_M, HEAD_DIM], dtype=tl.float32)
    q = tl.load(q_ptrs)
    acc, l_i, m_i = _attn_fwd_inner(
        acc,
        l_i,
        m_i,
        q,
        k_ptrs,
        v_ptrs,
        sm_scale,
        stride_kn,
        stride_vn,
        start_m,
        seqlen_k,
        BLOCK_M,
        BLOCK_N,
        HEAD_DIM,
        CAUSAL,
    )
    acc = acc / l_i[:, None]
    lse = m_i + tl.math.log2(l_i) / 1.4426950408889634
    o_ptrs = (
        Out
        + off_hz * stride_oh
        + offs_m[:, None] * stride_om
        + offs_d[None, :] * stride_ok
    )
    tl.store(o_ptrs, acc.to(Out.dtype.element_ty))
    tl.store(Lse + off_hz * seqlen_q + offs_m, lse)

# config = {"BLOCK_M": 64, "BLOCK_N": 32, "HEAD_DIM": 16, "arch": "sm_90", "causal": true, "dtype": "bf16", "num_stages": 2, "num_warps": 8}
# arch = sm_90


// ===== COMPILED SASS (sm_90a) =====

	.target	sm_90a

	.elftype	@"ET_EXEC"


//--------------------- .note.nv.tkinfo           --------------------------
	.section	.note.nv.tkinfo,"",@"SHT_NOTE"
	.sectionflags	@"SHF_NOTE_NV_TKINFO"
	.tkinfo
        /*0018*/ 	.word	0x00000002
        /*0030*/ 	.string	""
        /*0030*/ 	.string	"ptxas"
        /*0030*/ 	.string	"Cuda compilation tools, release 13.0, V13.0.88"
        /*0030*/ 	.string	"Build cuda_13.0.r13.0/compiler.36424714_0"
        /*0030*/ 	.string	"-v  -suppress-debug-info  -lineinfo  -arch sm_90a "



//--------------------- .note.nv.cuinfo           --------------------------
	.section	.note.nv.cuinfo,"",@"SHT_NOTE"
	.sectionflags	@"SHF_NOTE_NV_CUINFO"
        /*0018*/ 	.short	0x0002
        /*001a*/ 	.short	0x005a
        /*001c*/ 	.short	0x0082
	.zero		2


//--------------------- .nv.info                  --------------------------
	.section	.nv.info,"",@"SHT_CUDA_INFO"
	.align	4


	//----- nvinfo : EIATTR_REGCOUNT
	.align		4
        /*0000*/ 	.byte	0x04, 0x2f
        /*0002*/ 	.short	(.L_2 - .L_1)
	.align		4
.L_1:
        /*0004*/ 	.word	index@(attn_fwd)
        /*0008*/ 	.word	0x00000030


	//----- nvinfo : EIATTR_FRAME_SIZE
	.align		4
.L_2:
        /*000c*/ 	.byte	0x04, 0x11
        /*000e*/ 	.short	(.L_4 - .L_3)
	.align		4
.L_3:
        /*0010*/ 	.word	index@(attn_fwd)
        /*0014*/ 	.word	0x00000000


	//----- nvinfo : EIATTR_MIN_STACK_SIZE
	.align		4
.L_4:
        /*0018*/ 	.byte	0x04, 0x12
        /*001a*/ 	.short	(.L_6 - .L_5)
	.align		4
.L_5:
        /*001c*/ 	.word	index@(attn_fwd)
        /*0020*/ 	.word	0x00000000
.L_6:


//--------------------- .nv.compat                --------------------------
	.section	.nv.compat,"",@"SHT_CUDA_COMPAT_INFO"
	.align	4
        /*0000*/ 	.byte	0x02, 0x09, 0x01, 0x00, 0x02, 0x02, 0x04, 0x00, 0x02, 0x05, 0x05, 0x00, 0x03, 0x07, 0x01, 0x01
        /*0010*/ 	.byte	0x02, 0x03, 0x00, 0x00, 0x02, 0x06, 0x01, 0x00, 0x04, 0x0b, 0x08, 0x00, 0x00, 0x00, 0x00, 0x00
        /*0020*/ 	.byte	0x00, 0x00, 0x00, 0x00


//--------------------- .nv.info.attn_fwd         --------------------------
	.section	.nv.info.attn_fwd,"",@"SHT_CUDA_INFO"
	.sectionflags	@""
	.align	4


	//----- nvinfo : EIATTR_CUDA_API_VERSION
	.align		4
        /*0000*/ 	.byte	0x04, 0x37
        /*0002*/ 	.short	(.L_8 - .L_7)
.L_7:
        /*0004*/ 	.word	0x00000082


	//----- nvinfo : EIATTR_KPARAM_INFO
	.align		4
.L_8:
        /*0008*/ 	.byte	0x04, 0x17
        /*000a*/ 	.short	(.L_10 - .L_9)
.L_9:
        /*000c*/ 	.word	0x00000000
        /*0010*/ 	.short	0x0019
        /*0012*/ 	.short	0x0080
        /*0014*/ 	.byte	0x00, 0xf4, 0x21, 0x00


	//----- nvinfo : EIATTR_KPARAM_INFO
	.align		4
.L_10:
        /*0018*/ 	.byte	0x04, 0x17
        /*001a*/ 	.short	(.L_12 - .L_11)
.L_11:
        /*001c*/ 	.word	0x00000000
        /*0020*/ 	.short	0x0018
        /*0022*/ 	.short	0x0078
        /*0024*/ 	.byte	0x00, 0xf4, 0x21, 0x00


	//----- nvinfo : EIATTR_KPARAM_INFO
	.align		4
.L_12:
        /*0028*/ 	.byte	0x04, 0x17
        /*002a*/ 	.short	(.L_14 - .L_13)
.L_13:
        /*002c*/ 	.word	0x00000000
        /*0030*/ 	.short	0x0017
        /*0032*/ 	.short	0x0070
        /*0034*/ 	.byte	0x00, 0xf0, 0x11, 0x00


	//----- nvinfo : EIATTR_KPARAM_INFO
	.align		4
.L_14:
        /*0038*/ 	.byte	0x04, 0x17
        /*003a*/ 	.short	(.L_16 - .L_15)
.L_15:
        /*003c*/ 	.word	0x00000000
        /*0040*/ 	.short	0x0016
        /*0042*/ 	.short	0x006c
        /*0044*/ 	.byte	0x00, 0xf0, 0x11, 0x00


	//----- nvinfo : EIATTR_KPARAM_INFO
	.align		4
.L_16:
        /*0048*/ 	.byte	0x04, 0x17
        /*004a*/ 	.short	(.L_18 - .L_17)
.L_17:
        /*004c*/ 	.word	0x00000000
        /*0050*/ 	.short	0x0015
        /*0052*/ 	.short	0x0068
        /*0054*/ 	.byte	0x00, 0xf0, 0x11, 0x00


	//----- nvinfo : EIATTR_KPARAM_INFO
	.align		4
.L_18:
        /*0058*/ 	.byte	0x04, 0x17
        /*005a*/ 	.short	(.L_20 - .L_19)
.L_19:
        /*005c*/ 	.word	0x00000000
        /*0060*/ 	.short	0x0014
        /*0062*/ 	.short	0x0064
        /*0064*/ 	.byte	0x00, 0xf0, 0x11, 0x00


	//----- nvinfo : EIATTR_KPARAM_INFO
	.align		4
.L_20:
        /*0068*/ 	.byte	0x04, 0x17
        /*006a*/ 	.short	(.L_22 - .L_21)
.L_21:
        /*006c*/ 	.word	0x00000000
        /*0070*/ 	.short	0x0013
        /*0072*/ 	.short	0x0060
        /*0074*/ 	.byte	0x00, 0xf0, 0x11, 0x00


	//----- nvinfo : EIATTR_KPARAM_INFO
	.align		4
.L_22:
        /*0078*/ 	.byte	0x04, 0x17
        /*007a*/ 	.short	(.L_24 - .L_23)
.L_23:
        /*007c*/ 	.word	0x00000000
        /*0080*/ 	.short	0x0012
        /*0082*/ 	.short	0x005c
        /*0084*/ 	.byte	0x00, 0xf0, 0x11, 0x00


	//----- nvinfo : EIATTR_KPARAM_INFO
	.align		4
.L_24:
        /*0088*/ 	.byte	0x04, 0x17
        /*008a*/ 	.short	(.L_26 - .L_25)
.L_25:
        /*008c*/ 	.word	0x00000000
        /*0090*/ 	.short	0x0011
        /*0092*/ 	.short	0x0058
        /*0094*/ 	.byte	0x00, 0xf0, 0x11, 0x00


	//----- nvinfo : EIATTR_KPARAM_INFO
	.align		4
.L_26:
        /*0098*/ 	.byte	0x04, 0x17
        /*009a*/ 	.short	(.L_28 - .L_27)
.L_27:
        /*009c*/ 	.word	0x00000000
        /*00a0*/ 	.short	0x0010
        /*00a2*/ 	.short	0x0054
        /*00a4*/ 	.byte	0x00, 0xf0, 0x11, 0x00


	//----- nvinfo : EIATTR_KPARAM_INFO
	.align		4
.L_28:
        /*00a8*/ 	.byte	0x04, 0x17
        /*00aa*/ 	.short	(.L_30 - .L_29)
.L_29:
        /*00ac*/ 	.word	0x00000000
        /*00b0*/ 	.short	0x000f
        /*00b2*/ 	.short	0x0050
        /*00b4*/ 	.byte	0x00, 0xf0, 0x11, 0x00


	//----- nvinfo : EIATTR_KPARAM_INFO
	.align		4
.L_30:
        /*00b8*/ 	.byte	0x04, 0x17
        /*00ba*/ 	.short	(.L_32 - .L_31)
.L_31:
        /*00bc*/ 	.word	0x00000000
        /*00c0*/ 	.short	0x000e
        /*00c2*/ 	.short	0x004c
        /*00c4*/ 	.byte	0x00, 0xf0, 0x11, 0x00


	//----- nvinfo : EIATTR_KPARAM_INFO
	.align		4
.L_32:
        /*00c8*/ 	.byte	0x04, 0x17
        /*00ca*/ 	.short	(.L_34 - .L_33)
.L_33:
        /*00cc*/ 	.word	0x00000000
        /*00d0*/ 	.short	0x000d
        /*00d2*/ 	.short	0x0048
        /*00d4*/ 	.byte	0x00, 0xf0, 0x11, 0x00


	//----- nvinfo : EIATTR_KPARAM_INFO
	.align		4
.L_34:
        /*00d8*/ 	.byte	0x04, 0x17
        /*00da*/ 	.short	(.L_36 - .L_35)
.L_35:
        /*00dc*/ 	.word	0x00000000
        /*00e0*/ 	.short	0x000c
        /*00e2*/ 	.short	0x0044
        /*00e4*/ 	.byte	0x00, 0xf0, 0x11, 0x00


	//----- nvinfo : EIATTR_KPARAM_INFO
	.align		4
.L_36:
        /*00e8*/ 	.byte	0x04, 0x17
        /*00ea*/ 	.short	(.L_38 - .L_37)
.L_37:
        /*00ec*/ 	.word	0x00000000
        /*00f0*/ 	.short	0x000b
        /*00f2*/ 	.short	0x0040
        /*00f4*/ 	.byte	0x00, 0xf0, 0x11, 0x00


	//----- nvinfo : EIATTR_KPARAM_INFO
	.align		4
.L_38:
        /*00f8*/ 	.byte	0x04, 0x17
        /*00fa*/ 	.short	(.L_40 - .L_39)
.L_39:
        /*00fc*/ 	.word	0x00000000
        /*0100*/ 	.short	0x000a
        /*0102*/ 	.short	0x003c
        /*0104*/ 	.byte	0x00, 0xf0, 0x11, 0x00


	//----- nvinfo : EIATTR_KPARAM_INFO
	.align		4
.L_40:
        /*0108*/ 	.byte	0x04, 0x17
        /*010a*/ 	.short	(.L_42 - .L_41)
.L_41:
        /*010c*/ 	.word	0x00000000
        /*0110*/ 	.short	0x0009
        /*0112*/ 	.short	0x0038
        /*0114*/ 	.byte	0x00, 0xf0, 0x11, 0x00


	//----- nvinfo : EIATTR_KPARAM_INFO
	.align		4
.L_42:
        /*0118*/ 	.byte	0x04, 0x17
        /*011a*/ 	.short	(.L_44 - .L_43)
.L_43:
        /*011c*/ 	.word	0x00000000
        /*0120*/ 	.short	0x0008
        /*0122*/ 	.short	0x0034
        /*0124*/ 	.byte	0x00, 0xf0, 0x11, 0x00


	//----- nvinfo : EIATTR_KPARAM_INFO
	.align		4
.L_44:
        /*0128*/ 	.byte	0x04, 0x17
        /*012a*/ 	.short	(.L_46 - .L_45)
.L_45:
        /*012c*/ 	.word	0x00000000
        /*0130*/ 	.short	0x0007
        /*0132*/ 	.short	0x0030
        /*0134*/ 	.byte	0x00, 0xf0, 0x11, 0x00


	//----- nvinfo : EIATTR_KPARAM_INFO
	.align		4
.L_46:
        /*0138*/ 	.byte	0x04, 0x17
        /*013a*/ 	.short	(.L_48 - .L_47)
.L_47:
        /*013c*/ 	.word	0x00000000
        /*0140*/ 	.short	0x0006
        /*0142*/ 	.short	0x002c
        /*0144*/ 	.byte	0x00, 0xf0, 0x11, 0x00


	//----- nvinfo : EIATTR_KPARAM_INFO
	.align		4
.L_48:
        /*0148*/ 	.byte	0x04, 0x17
        /*014a*/ 	.short	(.L_50 - .L_49)
.L_49:
        /*014c*/ 	.word	0x00000000
        /*0150*/ 	.short	0x0005
        /*0152*/ 	.short	0x0028
        /*0154*/ 	.byte	0x00, 0xf0, 0x11, 0x00


	//----- nvinfo : EIATTR_KPARAM_INFO
	.align		4
.L_50:
        /*0158*/ 	.byte	0x04, 0x17
        /*015a*/ 	.short	(.L_52 - .L_51)
.L_51:
        /*015c*/ 	.word	0x00000000
        /*0160*/ 	.short	0x0004
        /*0162*/ 	.short	0x0020
        /*0164*/ 	.byte	0x00, 0xf4, 0x21, 0x00


	//----- nvinfo : EIATTR_KPARAM_INFO
	.align		4
.L_52:
        /*0168*/ 	.byte	0x04, 0x17
        /*016a*/ 	.short	(.L_54 - .L_53)
.L_53:
        /*016c*/ 	.word	0x00000000
        /*0170*/ 	.short	0x0003
        /*0172*/ 	.short	0x0018
        /*0174*/ 	.byte	0x00, 0xf4, 0x21, 0x00


	//----- nvinfo : EIATTR_KPARAM_INFO
	.align		4
.L_54:
        /*0178*/ 	.byte	0x04, 0x17
        /*017a*/ 	.short	(.L_56 - .L_55)
.L_55:
        /*017c*/ 	.word	0x00000000
        /*0180*/ 	.short	0x0002
        /*0182*/ 	.short	0x0010
        /*0184*/ 	.byte	0x00, 0xf4, 0x21, 0x00


	//----- nvinfo : EIATTR_KPARAM_INFO
	.align		4
.L_56:
        /*0188*/ 	.byte	0x04, 0x17
        /*018a*/ 	.short	(.L_58 - .L_57)
.L_57:
        /*018c*/ 	.word	0x00000000
        /*0190*/ 	.short	0x0001
        /*0192*/ 	.short	0x0008
        /*0194*/ 	.byte	0x00, 0xf4, 0x21, 0x00


	//----- nvinfo : EIATTR_KPARAM_INFO
	.align		4
.L_58:
        /*0198*/ 	.byte	0x04, 0x17
        /*019a*/ 	.short	(.L_60 - .L_59)
.L_59:
        /*019c*/ 	.word	0x00000000
        /*01a0*/ 	.short	0x0000
        /*01a2*/ 	.short	0x0000
        /*01a4*/ 	.byte	0x00, 0xf4, 0x21, 0x00


	//----- nvinfo : EIATTR_SPARSE_MMA_MASK
	.align		4
.L_60:
        /*01a8*/ 	.byte	0x03, 0x50
        /*01aa*/ 	.short	0x0000


	//----- nvinfo : EIATTR_MAXREG_COUNT
	.align		4
        /*01ac*/ 	.byte	0x03, 0x1b
        /*01ae*/ 	.short	0x00ff


	//----- nvinfo : EIATTR_NUM_BARRIERS
	.align		4
        /*01b0*/ 	.byte	0x02, 0x4c
        /*01b2*/ 	.byte	0x01
	.zero		1


	//----- nvinfo : EIATTR_MERCURY_ISA_VERSION
	.align		4
        /*01b4*/ 	.byte	0x03, 0x5f
        /*01b6*/ 	.short	0x0101


	//----- nvinfo : EIATTR_COOP_GROUP_MASK_REGIDS
	.align		4
        /*01b8*/ 	.byte	0x04, 0x29
        /*01ba*/ 	.short	(.L_62 - .L_61)


	//   ....[0]....
.L_61:
        /*01bc*/ 	.word	0xffffffff


	//   ....[1]....
        /*01c0*/ 	.word	0xffffffff


	//   ....[2]....
        /*01c4*/ 	.word	0xffffffff


	//   ....[3]....
        /*01c8*/ 	.word	0xffffffff


	//   ....[4]....
        /*01cc*/ 	.word	0xffffffff


	//   ....[5]....
        /*01d0*/ 	.word	0xffffffff


	//   ....[6]....
        /*01d4*/ 	.word	0xffffffff


	//   ....[7]....
        /*01d8*/ 	.word	0xffffffff


	//----- nvinfo : EIATTR_COOP_GROUP_INSTR_OFFSETS
	.align		4
.L_62:
        /*01dc*/ 	.byte	0x04, 0x28
        /*01de*/ 	.short	(.L_64 - .L_63)


	//   ....[0]....
.L_63:
        /*01e0*/ 	.word	0x00001040


	//   ....[1]....
        /*01e4*/ 	.word	0x00001100


	//   ....[2]....
        /*01e8*/ 	.word	0x00001180


	//   ....[3]....
        /*01ec*/ 	.word	0x000012a0


	//   ....[4]....
        /*01f0*/ 	.word	0x000016b0


	//   ....[5]....
        /*01f4*/ 	.word	0x00001710


	//   ....[6]....
        /*01f8*/ 	.word	0x00001750


	//   ....[7]....
        /*01fc*/ 	.word	0x00001780


	//----- nvinfo : EIATTR_EXIT_INSTR_OFFSETS
	.align		4
.L_64:
        /*0200*/ 	.byte	0x04, 0x1c
        /*0202*/ 	.short	(.L_66 - .L_65)


	//   ....[0]....
.L_65:
        /*0204*/ 	.word	0x00002260


	//   ....[1]....
        /*0208*/ 	.word	0x00002290


	//----- nvinfo : EIATTR_REQNTID
	.align		4
.L_66:
        /*020c*/ 	.byte	0x04, 0x10
        /*020e*/ 	.short	(.L_68 - .L_67)
.L_67:
        /*0210*/ 	.word	0x00000100
        /*0214*/ 	.word	0x00000001
        /*0218*/ 	.word	0x00000001


	//----- nvinfo : EIATTR_CBANK_PARAM_SIZE
	.align		4
.L_68:
        /*021c*/ 	.byte	0x03, 0x19
        /*021e*/ 	.short	0x0088


	//----- nvinfo : EIATTR_PARAM_CBANK
	.align		4
        /*0220*/ 	.byte	0x04, 0x0a
        /*0222*/ 	.short	(.L_70 - .L_69)
	.align		4
.L_69:
        /*0224*/ 	.word	index@(.nv.constant0.attn_fwd)
        /*0228*/ 	.short	0x0210
        /*022a*/ 	.short	0x0088


	//----- nvinfo : EIATTR_SW_WAR
	.align		4
.L_70:
        /*022c*/ 	.byte	0x04, 0x36
        /*022e*/ 	.short	(.L_72 - .L_71)
.L_71:
        /*0230*/ 	.word	0x00000008
.L_72:


//--------------------- .nv.callgraph             --------------------------
	.section	.nv.callgraph,"",@"SHT_CUDA_CALLGRAPH"
	.align	4
	.sectionentsize	8
	.align		4
        /*0000*/ 	.word	0x00000000
	.align		4
        /*0004*/ 	.word	0xffffffff
	.align		4
        /*0008*/ 	.word	0x00000000
	.align		4
        /*000c*/ 	.word	0xfffffffe
	.align		4
        /*0010*/ 	.word	0x00000000
	.align		4
        /*0014*/ 	.word	0xfffffffd
	.align		4
        /*0018*/ 	.word	0x00000000
	.align		4
        /*001c*/ 	.word	0xfffffffc


//--------------------- .nv.constant4             --------------------------
	.section	.nv.constant4,"a",@progbits
	.align	8
	.align		8
.nv.constant4:
        /*0000*/ 	.dword	_$_str


//--------------------- .text.attn_fwd            --------------------------
	.section	.text.attn_fwd,"ax",@progbits
	.align	128
        .global         attn_fwd
        .type           attn_fwd,@function
        .size           attn_fwd,(.L_x_3 - attn_fwd)
        .other          attn_fwd,@"STO_CUDA_ENTRY STV_DEFAULT"
attn_fwd:
.text.attn_fwd:
[----:B------:R-:W-:Y:S01]  /*0000*/  LDC R1, c[0x0][0x28] ;  /* 0x00000a00ff017b82 */ /* 0x000fe20000000800 */
[----:B------:R-:W0:Y:S07]  /*0010*/  S2R R5, SR_TID.X ;  /* 0x0000000000057919 */ /* 0x000e2e0000002100 */
[----:B------:R-:W1:Y:S01]  /*0020*/  S2UR UR10, SR_CTAID.X ;  /* 0x00000000000a79c3 */ /* 0x000e620000002500 */
[----:B------:R-:W-:Y:S01]  /*0030*/  ULDC.64 UR4, c[0x0][0x240] ;  /* 0x0000900000047ab9 */ /* 0x000fe20000000a00 */
[----:B------:R-:W-:-:S06]  /*0040*/  ULDC.64 UR26, c[0x0][0x208] ;  /* 0x00008200001a7ab9 */ /* 0x000fcc0000000a00 */
[----:B------:R-:W2:Y:S08]  /*0050*/  LDC R6, c[0x0][0x248] ;  /* 0x00009200ff067b82 */ /* 0x000eb00000000800 */
[----:B------:R-:W3:Y:S01]  /*0060*/  S2UR UR20, SR_CTAID.Y ;  /* 0x00000000001479c3 */ /* 0x000ee20000002600 */
[----:B-1----:R-:W-:-:S07]  /*0070*/  USHF.L.U32 UR10, UR10, 0x6, URZ ;  /* 0x000000060a0a7899 */ /* 0x002fce000800063f */
[----:B------:R-:W1:Y:S01]  /*0080*/  LDC.64 R14, c[0x0][0x210] ;  /* 0x00008400ff0e7b82 */ /* 0x000e620000000a00 */
[----:B------:R-:W-:Y:S01]  /*0090*/  IMAD.U32 R4, RZ, RZ, UR10 ;  /* 0x0000000aff047e24 */ /* 0x000fe2000f8e00ff */
[----:B0-----:R-:W-:-:S04]  /*00a0*/  SHF.R.U32.HI R0, RZ, 0x6, R5 ;  /* 0x00000006ff007819 */ /* 0x001fc80000011605 */
[----:B------:R-:W-:Y:S02]  /*00b0*/  SGXT.U32 R0, R0, 0x2 ;  /* 0x000000020000781a */ /* 0x000fe40000000000 */
[----:B------:R-:W-:-:S03]  /*00c0*/  LOP3.LUT R4, R4, 0x3f, R5, 0xf8, !PT ;  /* 0x0000003f04047812 */ /* 0x000fc600078ef805 */
[----:B--2---:R-:W-:Y:S01]  /*00d0*/  IMAD R2, R0, R6, RZ ;  /* 0x0000000600027224 */ /* 0x004fe200078e02ff */
[----:B---3--:R-:W-:Y:S01]  /*00e0*/  UIMAD UR4, UR20, UR4, URZ ;  /* 0x00000004140472a4 */ /* 0x008fe2000f8e023f */
[----:B------:R-:W-:Y:S02]  /*00f0*/  IMAD R0, R4, UR5, RZ ;  /* 0x0000000504007c24 */ /* 0x000fe4000f8e02ff */
[----:B------:R-:W-:Y:S01]  /*0100*/  IMAD R9, R6, 0x4, R2 ;  /* 0x0000000406097824 */ /* 0x000fe200078e0202 */
[----:B------:R-:W-:Y:S01]  /*0110*/  USHF.L.U32 UR6, UR4, 0x1, URZ ;  /* 0x0000000104067899 */ /* 0x000fe2000800063f */
[----:B------:R-:W-:Y:S01]  /*0120*/  IMAD.SHL.U32 R3, R0, 0x2, RZ ;  /* 0x0000000200037824 */ /* 0x000fe200078e00ff */
[----:B------:R-:W-:Y:S01]  /*0130*/  UIMAD.WIDE UR4, UR4, 0x2, URZ ;  /* 0x00000002040478a5 */ /* 0x000fe2000f8e023f */
[----:B------:R-:W-:Y:S02]  /*0140*/  IMAD R11, R6, 0x4, R9 ;  /* 0x00000004060b7824 */ /* 0x000fe400078e0209 */
[----:B------:R-:W-:Y:S01]  /*0150*/  IMAD.HI R0, R0, 0x2, RZ ;  /* 0x0000000200007827 */ /* 0x000fe200078e02ff */
[----:B-1----:R-:W-:-:S03]  /*0160*/  IADD3 R14, P0, P1, R3, UR6, R14 ;  /* 0x00000006030e7c10 */ /* 0x002fc6000f91e00e */
[----:B------:R-:W-:Y:S01]  /*0170*/  IMAD R3, R6, 0x4, R11 ;  /* 0x0000000406037824 */ /* 0x000fe200078e020b */
[----:B------:R-:W-:Y:S02]  /*0180*/  IADD3.X R0, R0, UR5, R15, P0, P1 ;  /* 0x0000000500007c10 */ /* 0x000fe400087e240f */
[CC--:B------:R-:W-:Y:S02]  /*0190*/  LEA R6, P0, R2.reuse, R14.reuse, 0x1 ;  /* 0x0000000e02067211 */ /* 0x0c0fe400078008ff */
[-C--:B------:R-:W-:Y:S02]  /*01a0*/  LEA R8, P1, R9, R14.reuse, 0x1 ;  /* 0x0000000e09087211 */ /* 0x080fe400078208ff */
[-C--:B------:R-:W-:Y:S02]  /*01b0*/  LEA R10, P2, R11, R14.reuse, 0x1 ;  /* 0x0000000e0b0a7211 */ /* 0x080fe400078408ff */
[----:B------:R-:W-:Y:S02]  /*01c0*/  LEA R14, P3, R3, R14, 0x1 ;  /* 0x0000000e030e7211 */ /* 0x000fe400078608ff */
[----:B------:R-:W-:-:S02]  /*01d0*/  LEA.HI.X.SX32 R7, R2, R0, 0x1, P0 ;  /* 0x0000000002077211 */ /* 0x000fc400000f0eff */
[-C--:B------:R-:W-:Y:S02]  /*01e0*/  LEA.HI.X.SX32 R11, R11, R0.reuse, 0x1, P2 ;  /* 0x000000000b0b7211 */ /* 0x080fe400010f0eff */
[-C--:B------:R-:W-:Y:S01]  /*01f0*/  LEA.HI.X.SX32 R9, R9, R0.reuse, 0x1, P1 ;  /* 0x0000000009097211 */ /* 0x080fe200008f0eff */
[----:B------:R0:W2:Y:S01]  /*0200*/  LDG.E.U16 R6, desc[UR26][R6.64] ;  /* 0x0000001a06067981 */ /* 0x0000a2000c1e1500 */
[----:B------:R-:W-:-:S03]  /*0210*/  LEA.HI.X.SX32 R15, R3, R0, 0x1, P3 ;  /* 0x00000000030f7211 */ /* 0x000fc600018f0eff */
[----:B------:R-:W3:Y:S04]  /*0220*/  LDG.E.U16 R10, desc[UR26][R10.64] ;  /* 0x0000001a0a0a7981 */ /* 0x000ee8000c1e1500 */
[----:B------:R-:W4:Y:S04]  /*0230*/  LDG.E.U16 R8, desc[UR26][R8.64] ;  /* 0x0000001a08087981 */ /* 0x000f28000c1e1500 */
[----:B------:R-:W5:Y:S01]  /*0240*/  LDG.E.U16 R14, desc[UR26][R14.64] ;  /* 0x0000001a0e0e7981 */ /* 0x000f62000c1e1500 */
[----:B------:R-:W1:Y:S01]  /*0250*/  S2UR UR4, SR_CgaCtaId ;  /* 0x00000000000479c3 */ /* 0x000e620000008800 */
[----:B------:R-:W-:Y:S01]  /*0260*/  UIADD3 UR28, UR10, 0x40, URZ ;  /* 0x000000400a1c7890 */ /* 0x000fe2000fffe03f */
[----:B------:R-:W-:-:S03]  /*0270*/  LOP3.LUT R0, R5, 0xc0, RZ, 0xc0, !PT ;  /* 0x000000c005007812 */ /* 0x000fc600078ec0ff */
[----:B------:R-:W-:Y:S01]  /*0280*/  UISETP.GE.AND UP0, UPT, UR28, 0x1, UPT ;  /* 0x000000011c00788c */ /* 0x000fe2000bf06270 */
[----:B------:R-:W-:Y:S01]  /*0290*/  IMAD.SHL.U32 R13, R5, 0x2, RZ ;  /* 0x00000002050d7824 */ /* 0x000fe200078e00ff */
[----:B------:R-:W-:Y:S01]  /*02a0*/  SHF.R.U32.HI R0, RZ, 0x2, R0 ;  /* 0x00000002ff007819 */ /* 0x000fe20000011600 */
[----:B------:R-:W-:-:S03]  /*02b0*/  UMOV UR21, 0x400 ;  /* 0x0000040000157882 */ /* 0x000fc60000000000 */
[----:B------:R-:W-:Y:S02]  /*02c0*/  PLOP3.LUT P0, PT, PT, PT, UP0, 0x80, 0x0 ;  /* 0x000000000000781c */ /* 0x000fe40003f0f008 */
[----:B------:R-:W-:Y:S02]  /*02d0*/  LOP3.LUT R3, R0, 0x1fe, R13, 0x78, !PT ;  /* 0x000001fe00037812 */ /* 0x000fe400078e780d */
[----:B------:R-:W-:Y:S02]  /*02e0*/  SHF.R.U32.HI R0, RZ, 0x5, R5 ;  /* 0x00000005ff007819 */ /* 0x000fe40000011605 */
[----:B0-----:R-:W-:Y:S01]  /*02f0*/  LOP3.LUT R7, R3, 0x40, RZ, 0x3c, !PT ;  /* 0x0000004003077812 */ /* 0x001fe200078e3cff */
[----:B-1----:R-:W-:Y:S01]  /*0300*/  ULEA UR21, UR4, UR21, 0x18 ;  /* 0x0000001504157291 */ /* 0x002fe2000f8ec03f */
[----:B------:R-:W-:Y:S01]  /*0310*/  R2UR UR29, R0 ;  /* 0x00000000001d72ca */ /* 0x000fe200000e0000 */
[----:B------:R-:W-:Y:S01]  /*0320*/  IMAD.MOV.U32 R23, RZ, RZ, -0x800000 ;  /* 0xff800000ff177424 */ /* 0x000fe200078e00ff */
[----:B------:R-:W-:Y:S01]  /*0330*/  MOV R2, 0x3f800000 ;  /* 0x3f80000000027802 */ /* 0x000fe20000000f00 */
[----:B------:R-:W-:Y:S01]  /*0340*/  IMAD.MOV.U32 R0, RZ, RZ, 0x3f800000 ;  /* 0x3f800000ff007424 */ /* 0x000fe200078e00ff */
[----:B------:R-:W-:Y:S01]  /*0350*/  CS2R R40, SRZ ;  /* 0x0000000000287805 */ /* 0x000fe2000001ff00 */
[----:B------:R-:W-:Y:S01]  /*0360*/  IMAD.MOV.U32 R32, RZ, RZ, -0x800000 ;  /* 0xff800000ff207424 */ /* 0x000fe200078e00ff */
[----:B------:R-:W-:-:S02]  /*0370*/  CS2R R42, SRZ ;  /* 0x00000000002a7805 */ /* 0x000fc4000001ff00 */
[----:B--2---:R0:W-:Y:S04]  /*0380*/  STS.U16 [R3+UR21], R6 ;  /* 0x0000000603007988 */ /* 0x0041e80008000415 */
[----:B---3--:R1:W-:Y:S04]  /*0390*/  STS.U16 [R3+UR21+0x400], R10 ;  /* 0x0004000a03007988 */ /* 0x0083e80008000415 */
[----:B----4-:R1:W-:Y:S04]  /*03a0*/  STS.U16 [R7+UR21+0x200], R8 ;  /* 0x0002000807007988 */ /* 0x0103e80008000415 */
[----:B-----5:R1:W-:Y:S01]  /*03b0*/  STS.U16 [R7+UR21+0x600], R14 ;  /* 0x0006000e07007988 */ /* 0x0203e20008000415 */
[----:B0-----:R-:W-:Y:S01]  /*03c0*/  SHF.R.U32.HI R6, RZ, 0x1, R5 ;  /* 0x00000001ff067819 */ /* 0x001fe20000011605 */
[----:B------:R-:W-:Y:S06]  /*03d0*/  @!P0 BRA `(.L_x_0) ;  /* 0x00000014000c8947 */ /* 0x000fec0003800000 */
[C---:B------:R-:W-:Y:S01]  /*03e0*/  LOP3.LUT R0, R5.reuse, 0xf, RZ, 0xc0, !PT ;  /* 0x0000000f05007812 */ /* 0x040fe200078ec0ff */
[----:B------:R-:W-:Y:S01]  /*03f0*/  ULDC.64 UR22, c[0x0][0x250] ;  /* 0x0000940000167ab9 */ /* 0x000fe20000000a00 */
[----:B------:R-:W-:Y:S01]  /*0400*/  ULDC.64 UR24, c[0x0][0x260] ;  /* 0x0000980000187ab9 */ /* 0x000fe20000000a00 */
[----:B------:R-:W-:Y:S01]  /*0410*/  UIMAD UR22, UR20, UR22, URZ ;  /* 0x00000016141672a4 */ /* 0x000fe2000f8e023f */
[C---:B------:R-:W-:Y:S01]  /*0420*/  LOP3.LUT R2, R5.reuse, 0x1f, RZ, 0xc0, !PT ;  /* 0x0000001f05027812 */ /* 0x040fe200078ec0ff */
[----:B------:R-:W-:Y:S01]  /*0430*/  UIMAD UR24, UR20, UR24, URZ ;  /* 0x00000018141872a4 */ /* 0x000fe2000f8e023f */
[----:B------:R-:W0:Y:S01]  /*0440*/  LDC R21, c[0x0][0x268] ;  /* 0x00009a00ff157b82 */ /* 0x000e220000000800 */
[----:B------:R-:W-:Y:S01]  /*0450*/  ULDC UR4, c[0x0][0x258] ;  /* 0x0000960000047ab9 */ /* 0x000fe20000000800 */
[----:B-1----:R-:W-:Y:S01]  /*0460*/  LOP3.LUT R7, R6, 0x30, RZ, 0xc0, !PT ;  /* 0x0000003006077812 */ /* 0x002fe200078ec0ff */
[----:B------:R-:W-:Y:S01]  /*0470*/  IMAD R0, R0, UR4, RZ ;  /* 0x0000000400007c24 */ /* 0x000fe2000f8e02ff */
[----:B------:R-:W-:Y:S01]  /*0480*/  USHF.L.U32 UR4, UR22, 0x1, URZ ;  /* 0x0000000116047899 */ /* 0x000fe2000800063f */
[----:B------:R-:W-:Y:S01]  /*0490*/  IMAD R6, R2, UR25, RZ ;  /* 0x0000001902067c24 */ /* 0x000fe2000f8e02ff */
[----:B------:R-:W-:Y:S01]  /*04a0*/  USHF.L.U32 UR5, UR24, 0x1, URZ ;  /* 0x0000000118057899 */ /* 0x000fe2000800063f */
[C---:B------:R-:W-:Y:S01]  /*04b0*/  IMAD.SHL.U32 R2, R0.reuse, 0x2, RZ ;  /* 0x0000000200027824 */ /* 0x040fe200078e00ff */
[----:B------:R-:W-:Y:S01]  /*04c0*/  LOP3.LUT R16, R5, 0x1c, RZ, 0xc0, !PT ;  /* 0x0000001c05107812 */ /* 0x000fe200078ec0ff */
[----:B------:R-:W-:Y:S01]  /*04d0*/  ULDC.64 UR6, c[0x0][0x218] ;  /* 0x0000860000067ab9 */ /* 0x000fe20000000a00 */
[----:B------:R-:W-:Y:S01]  /*04e0*/  IMAD.U32 R11, RZ, RZ, UR4 ;  /* 0x00000004ff0b7e24 */ /* 0x000fe2000f8e00ff */
[----:B------:R-:W-:Y:S01]  /*04f0*/  SHF.R.U32.HI R10, RZ, 0x4, R5 ;  /* 0x00000004ff0a7819 */ /* 0x000fe20000011605 */
[----:B------:R-:W-:Y:S01]  /*0500*/  IMAD.U32 R8, RZ, RZ, UR5 ;  /* 0x00000005ff087e24 */ /* 0x000fe2000f8e00ff */
[----:B------:R-:W-:Y:S01]  /*0510*/  UIMAD.WIDE UR4, UR22, 0x2, URZ ;  /* 0x00000002160478a5 */ /* 0x000fe2000f8e023f */
[----:B------:R-:W-:Y:S01]  /*0520*/  IMAD.HI R0, R0, 0x2, RZ ;  /* 0x0000000200007827 */ /* 0x000fe200078e02ff */
[----:B------:R-:W-:Y:S01]  /*0530*/  IADD3 R11, P0, P1, R2, UR6, R11 ;  /* 0x00000006020b7c10 */ /* 0x000fe2000f91e00b */
[----:B------:R-:W-:Y:S01]  /*0540*/  ULDC.64 UR8, c[0x0][0x220] ;  /* 0x0000880000087ab9 */ /* 0x000fe20000000a00 */
[----:B------:R-:W-:Y:S01]  /*0550*/  LEA.HI R16, R16, R7, RZ, 0x1e ;  /* 0x0000000710107211 */ /* 0x000fe200078ff0ff */
[----:B------:R-:W-:Y:S01]  /*0560*/  IMAD.SHL.U32 R7, R6, 0x2, RZ ;  /* 0x0000000206077824 */ /* 0x000fe200078e00ff */
[----:B------:R-:W-:Y:S01]  /*0570*/  MOV R17, UR5 ;  /* 0x0000000500117c02 */ /* 0x000fe20008000f00 */
[----:B------:R-:W-:Y:S01]  /*0580*/  UIMAD.WIDE UR4, UR24, 0x2, URZ ;  /* 0x00000002180478a5 */ /* 0x000fe2000f8e023f */
[----:B------:R-:W-:Y:S01]  /*0590*/  SGXT.U32 R2, R10, 0x4 ;  /* 0x000000040a02781a */ /* 0x000fe20000000000 */
[----:B------:R-:W-:Y:S01]  /*05a0*/  IMAD.U32 R15, RZ, RZ, UR23 ;  /* 0x00000017ff0f7e24 */ /* 0x000fe2000f8e00ff */
[----:B------:R-:W-:Y:S01]  /*05b0*/  IADD3.X R17, R0, UR7, R17, P0, P1 ;  /* 0x0000000700117c10 */ /* 0x000fe200087e2411 */
[----:B------:R-:W-:Y:S01]  /*05c0*/  UIADD3 UR22, UR21, 0x800, URZ ;  /* 0x0000080015167890 */ /* 0x000fe2000fffe03f */
[--C-:B------:R-:W-:Y:S01]  /*05d0*/  SHF.R.U32.HI R0, RZ, 0x5, R5.reuse ;  /* 0x00000005ff007819 */ /* 0x100fe20000011605 */
[----:B------:R-:W-:Y:S01]  /*05e0*/  IMAD R2, R2, UR23, RZ ;  /* 0x0000001702027c24 */ /* 0x000fe2000f8e02ff */
[----:B------:R-:W-:Y:S01]  /*05f0*/  IADD3 R9, P2, P3, R7, UR8, R8 ;  /* 0x0000000807097c10 */ /* 0x000fe2000fb5e008 */
[----:B------:R-:W-:Y:S01]  /*0600*/  IMAD.HI R7, R6, 0x2, RZ ;  /* 0x0000000206077827 */ /* 0x000fe200078e02ff */
[----:B------:R-:W-:Y:S01]  /*0610*/  SGXT.U32 R0, R0, 0x3 ;  /* 0x000000030000781a */ /* 0x000fe20000000000 */
[----:B------:R-:W-:Y:S01]  /*0620*/  USHF.R.U32.HI UR8, URZ, 0x4, UR22 ;  /* 0x000000043f087899 */ /* 0x000fe20008011616 */
[C---:B------:R-:W-:Y:S01]  /*0630*/  LEA R18, P0, R2.reuse, R11, 0x1 ;  /* 0x0000000b02127211 */ /* 0x040fe200078008ff */
[----:B------:R-:W-:Y:S01]  /*0640*/  IMAD.U32 R8, RZ, RZ, UR5 ;  /* 0x00000005ff087e24 */ /* 0x000fe2000f8e00ff */
[----:B------:R-:W-:Y:S01]  /*0650*/  USHF.R.U32.HI UR16, URZ, 0x4, UR21 ;  /* 0x000000043f107899 */ /* 0x000fe20008011615 */
[----:B------:R-:W-:Y:S01]  /*0660*/  IMAD R6, R15, 0x10, R2 ;  /* 0x000000100f067824 */ /* 0x000fe200078e0202 */
[----:B------:R-:W-:Y:S01]  /*0670*/  LEA.HI.X.SX32 R19, R2, R17, 0x1, P0 ;  /* 0x0000001102137211 */ /* 0x000fe200000f0eff */
[----:B0-----:R-:W-:Y:S01]  /*0680*/  IMAD R0, R0, R21, RZ ;  /* 0x0000001500007224 */ /* 0x001fe200078e02ff */
[----:B------:R-:W-:Y:S01]  /*0690*/  IADD3.X R15, R7, UR9, R8, P2, P3 ;  /* 0x00000009070f7c10 */ /* 0x000fe200097e6408 */
[----:B------:R-:W-:Y:S01]  /*06a0*/  VIADD R16, R16, UR10 ;  /* 0x0000000a10107c36 */ /* 0x000fe20008000000 */
[----:B------:R-:W-:Y:S01]  /*06b0*/  SHF.R.S32.HI R7, RZ, 0x6, R5 ;  /* 0x00000006ff077819 */ /* 0x000fe20000011405 */
[----:B------:R-:W-:Y:S01]  /*06c0*/  IMAD R2, R21, 0x8, R0 ;  /* 0x0000000815027824 */ /* 0x000fe200078e0200 */
[C---:B------:R-:W-:Y:S01]  /*06d0*/  LEA R10, P1, R6.reuse, R11, 0x1 ;  /* 0x0000000b060a7211 */ /* 0x040fe200078208ff */
[----:B------:R-:W-:Y:S01]  /*06e0*/  USGXT.U32 UR8, UR8, 0xe ;  /* 0x0000000e0808789a */ /* 0x000fe20008000000 */
[----:B------:R-:W-:Y:S01]  /*06f0*/  SGXT R7, R7, 0x1 ;  /* 0x000000010707781a */ /* 0x000fe20000000200 */
[----:B------:R-:W-:Y:S01]  /*0700*/  IMAD.MOV.U32 R14, RZ, RZ, -0x800000 ;  /* 0xff800000ff0e7424 */ /* 0x000fe200078e00ff */
[----:B------:R-:W-:-:S02]  /*0710*/  LEA.HI.X.SX32 R11, R6, R17, 0x1, P1 ;  /* 0x00000011060b7211 */ /* 0x000fc400008f0eff */
[----:B------:R-:W-:Y:S02]  /*0720*/  CS2R R40, SRZ ;  /* 0x0000000000287805 */ /* 0x000fe4000001ff00 */
[-C--:B------:R-:W-:Y:S02]  /*0730*/  LEA R8, P0, R0, R9.reuse, 0x1 ;  /* 0x0000000900087211 */ /* 0x080fe400078008ff */
[----:B------:R-:W-:Y:S02]  /*0740*/  CS2R R42, SRZ ;  /* 0x00000000002a7805 */ /* 0x000fe4000001ff00 */
[----:B------:R-:W-:Y:S01]  /*0750*/  LEA R6, P1, R2, R9, 0x1 ;  /* 0x0000000902067211 */ /* 0x000fe200078208ff */
[----:B------:R-:W-:Y:S01]  /*0760*/  VIADD R17, R16, 0x8 ;  /* 0x0000000810117836 */ /* 0x000fe20000000000 */
[----:B------:R-:W-:Y:S01]  /*0770*/  LOP3.LUT R12, R7, 0x90, RZ, 0xc0, !PT ;  /* 0x00000090070c7812 */ /* 0x000fe200078ec0ff */
[----:B------:R-:W-:Y:S01]  /*0780*/  UMOV UR14, 0xffffffe0 ;  /* 0xffffffe0000e7882 */ /* 0x000fe20000000000 */
[-C--:B------:R-:W-:Y:S01]  /*0790*/  LEA.HI.X.SX32 R9, R0, R15.reuse, 0x1, P0 ;  /* 0x0000000f00097211 */ /* 0x080fe200000f0eff */
[----:B------:R-:W-:Y:S01]  /*07a0*/  IMAD.MOV.U32 R0, RZ, RZ, 0x3f800000 ;  /* 0x3f800000ff007424 */ /* 0x000fe200078e00ff */
[----:B------:R-:W-:Y:S01]  /*07b0*/  LEA.HI.X.SX32 R7, R2, R15, 0x1, P1 ;  /* 0x0000000f02077211 */ /* 0x000fe200008f0eff */
[----:B------:R-:W-:Y:S01]  /*07c0*/  IMAD.MOV.U32 R2, RZ, RZ, 0x3f800000 ;  /* 0x3f800000ff027424 */ /* 0x000fe200078e00ff */
[----:B------:R-:W-:Y:S01]  /*07d0*/  LOP3.LUT R12, R12, 0x17e, R13, 0x78, !PT ;  /* 0x0000017e0c0c7812 */ /* 0x000fe200078e780d */
[----:B------:R-:W-:Y:S01]  /*07e0*/  UMOV UR15, 0x3fffffef ;  /* 0x3fffffef000f7882 */ /* 0x000fe20000000000 */
[----:B------:R-:W-:Y:S01]  /*07f0*/  LOP3.LUT R13, R13, 0x6, RZ, 0xc0, !PT ;  /* 0x000000060d0d7812 */ /* 0x000fe200078ec0ff */
[----:B------:R-:W-:Y:S01]  /*0800*/  UMOV UR9, URZ ;  /* 0x0000003f00097c82 */ /* 0x000fe20008000000 */
[----:B------:R-:W-:Y:S01]  /*0810*/  MOV R15, 0xff800000 ;  /* 0xff800000000f7802 */ /* 0x000fe20000000f00 */
[----:B------:R-:W-:Y:S01]  /*0820*/  UMOV UR6, URZ ;  /* 0x0000003f00067c82 */ /* 0x000fe20008000000 */
[----:B------:R-:W-:Y:S01]  /*0830*/  UMOV UR7, URZ ;  /* 0x0000003f00077c82 */ /* 0x000fe20008000000 */
[----:B------:R-:W-:Y:S01]  /*0840*/  UMOV UR4, URZ ;  /* 0x0000003f00047c82 */ /* 0x000fe20008000000 */
[----:B------:R-:W-:-:S02]  /*0850*/  USGXT.U32 UR16, UR16, 0xe ;  /* 0x0000000e1010789a */ /* 0x000fc40008000000 */
[----:B------:R-:W-:Y:S01]  /*0860*/  UIADD3.64 UR14, UR8, -UR14, URZ ;  /* 0x8000000e080e7297 */ /* 0x000fe2000fffe03f */
[----:B------:R-:W-:Y:S01]  /*0870*/  UMOV UR5, URZ ;  /* 0x0000003f00057c82 */ /* 0x000fe20008000000 */
[----:B------:R-:W-:Y:S01]  /*0880*/  ULDC UR24, c[0x0][0x238] ;  /* 0x00008e0000187ab9 */ /* 0x000fe20000000800 */
[----:B------:R-:W-:-:S09]  /*0890*/  UMOV UR17, 0x40000040 ;  /* 0x4000004000117882 */ /* 0x000fd20000000000 */
.L_x_1:
[----:B------:R-:W-:Y:S02]  /*08a0*/  IMAD.U32 R21, RZ, RZ, UR4 ;  /* 0x00000004ff157e24 */ /* 0x000fe4000f8e00ff */
[----:B------:R-:W-:Y:S02]  /*08b0*/  IMAD.U32 R23, RZ, RZ, UR4 ;  /* 0x00000004ff177e24 */ /* 0x000fe4000f8e00ff */
[----:B------:R-:W-:-:S04]  /*08c0*/  IMAD.WIDE R20, R21, 0x2, R18 ;  /* 0x0000000215147825 */ /* 0x000fc800078e0212 */
[----:B------:R-:W-:Y:S02]  /*08d0*/  IMAD.WIDE R22, R23, 0x2, R10 ;  /* 0x0000000217167825 */ /* 0x000fe400078e020a */
[----:B------:R-:W2:Y:S04]  /*08e0*/  LDG.E.U16 R21, desc[UR26][R20.64] ;  /* 0x0000001a14157981 */ /* 0x000ea8000c1e1500 */
[----:B------:R-:W3:Y:S01]  /*08f0*/  LDG.E.U16 R23, desc[UR26][R22.64] ;  /* 0x0000001a16177981 */ /* 0x000ee2000c1e1500 */
[----:B------:R-:W-:Y:S01]  /*0900*/  IMAD.U32 R45, RZ, RZ, UR5 ;  /* 0x00000005ff2d7e24 */ /* 0x000fe2000f8e00ff */
[----:B------:R-:W-:Y:S03]  /*0910*/  BAR.SYNC.DEFER_BLOCKING 0x0 ;  /* 0x0000000000007b1d */ /* 0x000fe60000010000 */
[----:B------:R-:W-:Y:S01]  /*0920*/  IMAD.WIDE R44, R45, 0x2, R8 ;  /* 0x000000022d2c7825 */ /* 0x000fe200078e0208 */
[----:B------:R-:W-:-:S02]  /*0930*/  MOV R25, UR5 ;  /* 0x0000000500197c02 */ /* 0x000fc40008000f00 */
[----:B------:R-:W-:Y:S01]  /*0940*/  UMOV UR18, UR8 ;  /* 0x0000000800127c82 */ /* 0x000fe20008000000 */
[----:B------:R-:W-:Y:S01]  /*0950*/  UMOV UR19, 0xc0000010 ;  /* 0xc000001000137882 */ /* 0x000fe20000000000 */
[----:B------:R-:W-:Y:S01]  /*0960*/  UMOV UR12, UR16 ;  /* 0x00000010000c7c82 */ /* 0x000fe20008000000 */
[----:B------:R-:W-:Y:S01]  /*0970*/  UMOV UR13, UR17 ;  /* 0x00000011000d7c82 */ /* 0x000fe20008000000 */
[----:B--2---:R-:W-:Y:S04]  /*0980*/  STS.U16 [R12+UR21+0x800], R21 ;  /* 0x000800150c007988 */ /* 0x004fe80008000415 */
[----:B---3--:R0:W-:Y:S01]  /*0990*/  STS.U16 [R12+UR21+0xa00], R23 ;  /* 0x000a00170c007988 */ /* 0x0081e20008000415 */
[----:B------:R1:W-:Y:S06]  /*09a0*/  MEMBAR.ALL.CTA ;  /* 0x0000000000007992 */ /* 0x0003ec0000008000 */
[----:B-1----:R-:W1:Y:S02]  /*09b0*/  FENCE.VIEW.ASYNC.S ;  /* 0x00000000000073c6 */ /* 0x002e640000000000 */
[----:B-1----:R-:W-:Y:S06]  /*09c0*/  BAR.SYNC.DEFER_BLOCKING 0x0 ;  /* 0x0000000000007b1d */ /* 0x002fec0000010000 */
[----:B------:R-:W2:Y:S01]  /*09d0*/  LDG.E.U16 R44, desc[UR26][R44.64] ;  /* 0x0000001a2c2c7981 */ /* 0x000ea2000c1e1500 */
[----:B0-----:R-:W-:-:S06]  /*09e0*/  IMAD.WIDE R22, R25, 0x2, R6 ;  /* 0x0000000219167825 */ /* 0x001fcc00078e0206 */
[----:B------:R0:W3:Y:S01]  /*09f0*/  LDG.E.U16 R22, desc[UR26][R22.64] ;  /* 0x0000001a16167981 */ /* 0x0000e2000c1e1500 */
[----:B------:R-:W-:Y:S01]  /*0a00*/  WARPGROUP.ARRIVE ;  /* 0x00000000000079c5 */ /* 0x000fe20000000000 */
[----:B------:R-:W-:Y:S01]  /*0a10*/  IADD3 R21, P0, R13, UR6, RZ ;  /* 0x000000060d157c10 */ /* 0x000fe2000ff1e0ff */
[----:B------:R-:W-:Y:S01]  /*0a20*/  USHF.L.U32 UR10, UR29, 0x3, URZ ;  /* 0x000000031d0a7899 */ /* 0x000fe2000800063f */
[----:B------:R-:W-:Y:S02]  /*0a30*/  UMOV UR11, 0x80000000 ;  /* 0x80000000000b7882 */ /* 0x000fe40000000000 */
[----:B------:R-:W-:Y:S01]  /*0a40*/  IADD3 R20, P1, R21, 0x9, RZ ;  /* 0x0000000915147810 */ /* 0x000fe20007f3e0ff */
[----:B------:R-:W-:Y:S01]  /*0a50*/  HGMMA.64x16x16.F32.BF16 R32, gdesc[UR16].tnspA, RZ, !UPT ;  /* 0x20200000102079f0 */ /* 0x000fe2000c7018ff */
[----:B------:R-:W-:Y:S02]  /*0a60*/  ULOP3.LUT UR10, UR10, 0x20, URZ, 0xc0, !UPT ;  /* 0x000000200a0a7892 */ /* 0x000fe4000f8ec03f */
[C---:B------:R-:W-:Y:S01]  /*0a70*/  ISETP.GT.U32.AND P5, PT, R20.reuse, R16, PT ;  /* 0x000000101400720c */ /* 0x040fe20003fa4070 */
[----:B------:R-:W-:Y:S01]  /*0a80*/  HGMMA.64x16x16.F32.BF16 R24, gdesc[UR12].tnspA, RZ, !UPT, gsb0 ;  /* 0x202000000c1879f0 */ /* 0x000fe2000c0018ff */
[----:B------:R-:W-:Y:S01]  /*0a90*/  ISETP.GT.U32.AND P2, PT, R20, R17, PT ;  /* 0x000000111400720c */ /* 0x000fe20003f44070 */
[----:B------:R-:W-:Y:S01]  /*0aa0*/  IMAD.X R20, RZ, RZ, UR7, P0 ;  /* 0x00000007ff147e24 */ /* 0x000fe200080e06ff */
[----:B------:R-:W-:Y:S01]  /*0ab0*/  ULEA.HI UR10, UR22, UR10, URZ, 0x1c ;  /* 0x0000000a160a7291 */ /* 0x000fe2000f8fe03f */
[----:B------:R-:W-:-:S02]  /*0ac0*/  UMOV UR12, 0xfffffffe ;  /* 0xfffffffe000c7882 */ /* 0x000fc40000000000 */
[----:B0-----:R-:W-:Y:S01]  /*0ad0*/  IMAD.X R23, RZ, RZ, R20, P1 ;  /* 0x000000ffff177224 */ /* 0x001fe200008e0614 */
[----:B------:R-:W-:Y:S01]  /*0ae0*/  ULOP3.LUT UR10, UR10, 0x3fff, URZ, 0xc0, !UPT ;  /* 0x00003fff0a0a7892 */ /* 0x000fe2000f8ec03f */
[----:B------:R-:W-:Y:S01]  /*0af0*/  UMOV UR13, 0x7fffffff ;  /* 0x7fffffff000d7882 */ /* 0x000fe20000000000 */
[----:B------:R-:W-:Y:S02]  /*0b00*/  UIADD3 UR6, UP0, UR6, 0x20, URZ ;  /* 0x0000002006067890 */ /* 0x000fe4000ff1e03f */
[C---:B------:R-:W-:Y:S01]  /*0b10*/  ISETP.GT.U32.AND.EX P5, PT, R23.reuse, RZ, PT, P5 ;  /* 0x000000ff1700720c */ /* 0x040fe20003fa4150 */
[----:B------:R-:W-:Y:S01]  /*0b20*/  ULEA UR5, UR25, UR5, 0x5 ;  /* 0x0000000519057291 */ /* 0x000fe2000f8e283f */
[----:B------:R-:W-:Y:S01]  /*0b30*/  ISETP.GT.U32.AND.EX P2, PT, R23, RZ, PT, P2 ;  /* 0x000000ff1700720c */ /* 0x000fe20003f44120 */
[----:B------:R-:W-:Y:S01]  /*0b40*/  UIADD3.X UR7, URZ, UR7, URZ, UP0, !UPT ;  /* 0x000000073f077290 */ /* 0x000fe200087fe43f */
[----:B------:R-:W-:Y:S01]  /*0b50*/  IADD3 R23, P0, R21, 0x10, RZ ;  /* 0x0000001015177810 */ /* 0x000fe20007f1e0ff */
[----:B------:R-:W-:-:S02]  /*0b60*/  UISETP.GE.U32.AND UP0, UPT, UR6, UR28, UPT ;  /* 0x0000001c0600728c */ /* 0x000fc4000bf06070 */
[----:B------:R-:W-:Y:S01]  /*0b70*/  ULEA UR4, UR23, UR4, 0x5 ;  /* 0x0000000417047291 */ /* 0x000fe2000f8e283f */
[C---:B------:R-:W-:Y:S01]  /*0b80*/  ISETP.GT.U32.AND P4, PT, R23.reuse, R16, PT ;  /* 0x000000101700720c */ /* 0x040fe20003f84070 */
[----:B------:R-:W-:Y:S01]  /*0b90*/  UISETP.GE.U32.AND.EX UP0, UPT, UR7, URZ, UPT, UP0 ;  /* 0x0000003f0700728c */ /* 0x000fe2000bf06100 */
[----:B------:R-:W-:Y:S01]  /*0ba0*/  ISETP.GT.U32.AND P6, PT, R23, R17, PT ;  /* 0x000000111700720c */ /* 0x000fe20003fc4070 */
[----:B------:R-:W-:-:S05]  /*0bb0*/  IMAD.X R23, RZ, RZ, R20, P0 ;  /* 0x000000ffff177224 */ /* 0x000fca00000e0614 */
[C---:B------:R-:W-:Y:S02]  /*0bc0*/  ISETP.GT.U32.AND.EX P4, PT, R23.reuse, RZ, PT, P4 ;  /* 0x000000ff1700720c */ /* 0x040fe40003f84140 */
[----:B------:R-:W-:Y:S02]  /*0bd0*/  ISETP.GT.U32.AND.EX P6, PT, R23, RZ, PT, P6 ;  /* 0x000000ff1700720c */ /* 0x000fe40003fc4160 */
[----:B------:R-:W-:-:S04]  /*0be0*/  IADD3 R23, P0, R21, 0x11, RZ ;  /* 0x0000001115177810 */ /* 0x000fc80007f1e0ff */
[C---:B------:R-:W-:Y:S02]  /*0bf0*/  ISETP.GT.U32.AND P3, PT, R23.reuse, R16, PT ;  /* 0x000000101700720c */ /* 0x040fe40003f64070 */
[----:B------:R-:W-:Y:S01]  /*0c00*/  ISETP.GT.U32.AND P1, PT, R23, R17, PT ;  /* 0x000000111700720c */ /* 0x000fe20003f24070 */
[----:B------:R-:W-:-:S05]  /*0c10*/  IMAD.X R23, RZ, RZ, R20, P0 ;  /* 0x000000ffff177224 */ /* 0x000fca00000e0614 */
[C---:B------:R-:W-:Y:S02]  /*0c20*/  ISETP.GT.U32.AND.EX P3, PT, R23.reuse, RZ, PT, P3 ;  /* 0x000000ff1700720c */ /* 0x040fe40003f64130 */
[----:B------:R-:W-:Y:S01]  /*0c30*/  ISETP.GT.U32.AND.EX P1, PT, R23, RZ, PT, P1 ;  /* 0x000000ff1700720c */ /* 0x000fe20003f24110 */
[----:B------:R-:W-:Y:S02]  /*0c40*/  WARPGROUP.DEPBAR.LE gsb0, 0x0 ;  /* 0x00008000000079c5 */ /* 0x000fe40000010000 */
[----:B------:R-:W-:Y:S01]  /*0c50*/  BAR.SYNC.DEFER_BLOCKING 0x0 ;  /* 0x0000000000007b1d */ /* 0x000fe20000010000 */
[----:B------:R-:W-:Y:S01]  /*0c60*/  FMUL R23, R39, UR24 ;  /* 0x0000001827177c20 */ /* 0x000fe20008400000 */
[----:B------:R-:W-:Y:S01]  /*0c70*/  IADD3 R39, P0, R21, 0x18, RZ ;  /* 0x0000001815277810 */ /* 0x000fe20007f1e0ff */
[----:B------:R-:W-:Y:S01]  /*0c80*/  FMUL R26, R26, UR24 ;  /* 0x000000181a1a7c20 */ /* 0x000fe20008400000 */
[----:B------:R-:W-:Y:S01]  /*0c90*/  FMUL R34, R34, UR24 ;  /* 0x0000001822227c20 */ /* 0x000fe20008400000 */
[----:B------:R-:W-:Y:S01]  /*0ca0*/  FMUL R35, R35, UR24 ;  /* 0x0000001823237c20 */ /* 0x000fe20008400000 */
[----:B------:R-:W-:Y:S01]  /*0cb0*/  FSEL R23, R23, -INF , !P2 ;  /* 0xff80000017177808 */ /* 0x000fe20005000000 */
[----:B------:R-:W-:Y:S01]  /*0cc0*/  FMUL R31, R31, UR24 ;  /* 0x000000181f1f7c20 */ /* 0x000fe20008400000 */
[----:B------:R-:W-:Y:S01]  /*0cd0*/  ISETP.GT.U32.AND P2, PT, R39, R16, PT ;  /* 0x000000102700720c */ /* 0x000fe20003f44070 */
[----:B------:R-:W-:Y:S01]  /*0ce0*/  FMUL R37, R37, UR24 ;  /* 0x0000001825257c20 */ /* 0x000fe20008400000 */
[----:B------:R-:W-:Y:S01]  /*0cf0*/  FSEL R26, R26, -INF , !P6 ;  /* 0xff8000001a1a7808 */ /* 0x000fe20007000000 */
[----:B------:R-:W-:Y:S01]  /*0d00*/  FMUL R28, R28, UR24 ;  /* 0x000000181c1c7c20 */ /* 0x000fe20008400000 */
[----:B--2---:R0:W-:Y:S04]  /*0d10*/  STS.U16 [R3+UR21+0x800], R44 ;  /* 0x0008002c03007988 */ /* 0x0041e80008000415 */
[----:B---3--:R1:W-:Y:S01]  /*0d20*/  STS.U16 [R3+UR21+0xa00], R22 ;  /* 0x000a001603007988 */ /* 0x0083e20008000415 */
[----:B0-----:R-:W-:Y:S01]  /*0d30*/  IMAD.X R44, RZ, RZ, R20, P0 ;  /* 0x000000ffff2c7224 */ /* 0x001fe200000e0614 */
[----:B------:R-:W-:Y:S01]  /*0d40*/  ISETP.GT.U32.AND P0, PT, R39, R17, PT ;  /* 0x000000112700720c */ /* 0x000fe20003f04070 */
[----:B------:R0:W-:Y:S06]  /*0d50*/  MEMBAR.ALL.CTA ;  /* 0x0000000000007992 */ /* 0x0001ec0000008000 */
[----:B0-----:R-:W0:Y:S02]  /*0d60*/  FENCE.VIEW.ASYNC.S ;  /* 0x00000000000073c6 */ /* 0x001e240000000000 */
[----:B0-----:R-:W-:Y:S01]  /*0d70*/  BAR.SYNC.DEFER_BLOCKING 0x0 ;  /* 0x0000000000007b1d */ /* 0x001fe20000010000 */
[----:B------:R-:W-:-:S02]  /*0d80*/  IADD3 R39, P6, R21, 0x8, RZ ;  /* 0x0000000815277810 */ /* 0x000fc40007fde0ff */
[C---:B------:R-:W-:Y:S02]  /*0d90*/  ISETP.GT.U32.AND.EX P2, PT, R44.reuse, RZ, PT, P2 ;  /* 0x000000ff2c00720c */ /* 0x040fe40003f44120 */
[----:B------:R-:W-:Y:S01]  /*0da0*/  ISETP.GT.U32.AND.EX P0, PT, R44, RZ, PT, P0 ;  /* 0x000000ff2c00720c */ /* 0x000fe20003f04100 */
[----:B------:R-:W-:Y:S01]  /*0db0*/  IMAD.X R44, RZ, RZ, R20, P6 ;  /* 0x000000ffff2c7224 */ /* 0x000fe200030e0614 */
[----:B------:R-:W-:Y:S01]  /*0dc0*/  ISETP.GT.U32.AND P6, PT, R39, R16, PT ;  /* 0x000000102700720c */ /* 0x000fe20003fc4070 */
[----:B------:R-:W-:Y:S01]  /*0dd0*/  FMUL R39, R27, UR24 ;  /* 0x000000181b277c20 */ /* 0x000fe20008400000 */
[----:B------:R-:W-:Y:S02]  /*0de0*/  FMUL R27, R30, UR24 ;  /* 0x000000181e1b7c20 */ /* 0x000fe40008400000 */
[----:B------:R-:W-:Y:S02]  /*0df0*/  ISETP.GT.U32.AND.EX P6, PT, R44, RZ, PT, P6 ;  /* 0x000000ff2c00720c */ /* 0x000fe40003fc4160 */
[----:B------:R-:W-:-:S02]  /*0e00*/  FSEL R39, R39, -INF , !P1 ;  /* 0xff80000027277808 */ /* 0x000fc40004800000 */
[----:B------:R-:W-:Y:S02]  /*0e10*/  FSEL R27, R27, -INF , !P0 ;  /* 0xff8000001b1b7808 */ /* 0x000fe40004000000 */
[CC--:B------:R-:W-:Y:S02]  /*0e20*/  ISETP.GT.U32.AND P1, PT, R21.reuse, R17.reuse, PT ;  /* 0x000000111500720c */ /* 0x0c0fe40003f24070 */
[----:B------:R-:W-:Y:S02]  /*0e30*/  ISETP.GE.U32.AND P0, PT, R21, R17, PT ;  /* 0x000000111500720c */ /* 0x000fe40003f06070 */
[C---:B------:R-:W-:Y:S02]  /*0e40*/  ISETP.GT.U32.AND.EX P1, PT, R20.reuse, RZ, PT, P1 ;  /* 0x000000ff1400720c */ /* 0x040fe40003f24110 */
[----:B------:R-:W-:Y:S02]  /*0e50*/  ISETP.GE.U32.AND.EX P0, PT, R20, RZ, PT, P0 ;  /* 0x000000ff1400720c */ /* 0x000fe40003f06100 */
[----:B------:R-:W-:-:S02]  /*0e60*/  P2R R30, PR, RZ, 0x40 ;  /* 0x00000040ff1e7803 */ /* 0x000fc40000000000 */
[----:B------:R-:W-:Y:S02]  /*0e70*/  FSEL R34, R34, -INF , !P1 ;  /* 0xff80000022227808 */ /* 0x000fe40004800000 */
[----:B------:R-:W-:Y:S02]  /*0e80*/  FSEL R35, R35, -INF , !P0 ;  /* 0xff80000023237808 */ /* 0x000fe40004000000 */
[CC--:B------:R-:W-:Y:S02]  /*0e90*/  ISETP.GT.U32.AND P6, PT, R21.reuse, R16.reuse, PT ;  /* 0x000000101500720c */ /* 0x0c0fe40003fc4070 */
[C---:B------:R-:W-:Y:S02]  /*0ea0*/  ISETP.GE.U32.AND P1, PT, R21.reuse, R16, PT ;  /* 0x000000101500720c */ /* 0x040fe40003f26070 */
[----:B------:R-:W-:Y:S02]  /*0eb0*/  IADD3 R44, P0, R21, 0x19, RZ ;  /* 0x00000019152c7810 */ /* 0x000fe40007f1e0ff */
[----:B------:R-:W-:-:S02]  /*0ec0*/  ISETP.GT.U32.AND.EX P6, PT, R20, RZ, PT, P6 ;  /* 0x000000ff1400720c */ /* 0x000fc40003fc4160 */
[----:B------:R-:W-:Y:S02]  /*0ed0*/  IADD3.X R21, RZ, R20, RZ, P0, !PT ;  /* 0x00000014ff157210 */ /* 0x000fe400007fe4ff */
[----:B------:R-:W-:Y:S01]  /*0ee0*/  ISETP.GE.U32.AND.EX P1, PT, R20, RZ, PT, P1 ;  /* 0x000000ff1400720c */ /* 0x000fe20003f26110 */
[----:B------:R-:W-:Y:S01]  /*0ef0*/  FMUL R20, R38, UR24 ;  /* 0x0000001826147c20 */ /* 0x000fe20008400000 */
[----:B------:R-:W-:Y:S02]  /*0f00*/  FMNMX R45, R34, R35, !PT ;  /* 0x00000023222d7209 */ /* 0x000fe40007800000 */
[----:B------:R-:W-:Y:S02]  /*0f10*/  ISETP.GT.U32.AND P0, PT, R44, R17, PT ;  /* 0x000000112c00720c */ /* 0x000fe40003f04070 */
[----:B------:R-:W-:Y:S02]  /*0f20*/  FSEL R20, R20, -INF , !P6 ;  /* 0xff80000014147808 */ /* 0x000fe40007000000 */
[----:B------:R-:W-:-:S02]  /*0f30*/  ISETP.GT.U32.AND.EX P0, PT, R21, RZ, PT, P0 ;  /* 0x000000ff1500720c */ /* 0x000fc40003f04100 */
[----:B------:R-:W-:Y:S02]  /*0f40*/  FMNMX R38, R20, R45, !PT ;  /* 0x0000002d14267209 */ /* 0x000fe40007800000 */
[----:B------:R-:W-:Y:S02]  /*0f50*/  FSEL R31, R31, -INF , !P0 ;  /* 0xff8000001f1f7808 */ /* 0x000fe40004000000 */
[----:B------:R-:W-:Y:S02]  /*0f60*/  FMNMX R45, R23, R38, !PT ;  /* 0x00000026172d7209 */ /* 0x000fe40007800000 */
[----:B------:R-:W-:Y:S02]  /*0f70*/  ISETP.GT.U32.AND P0, PT, R44, R16, PT ;  /* 0x000000102c00720c */ /* 0x000fe40003f04070 */
[----:B-1----:R-:W-:Y:S02]  /*0f80*/  FMNMX R22, R26, R45, !PT ;  /* 0x0000002d1a167209 */ /* 0x002fe40007800000 */
[----:B------:R-:W-:Y:S01]  /*0f90*/  ISETP.GT.U32.AND.EX P0, PT, R21, RZ, PT, P0 ;  /* 0x000000ff1500720c */ /* 0x000fe20003f04100 */
[----:B------:R-:W-:Y:S01]  /*0fa0*/  FMUL R21, R33, UR24 ;  /* 0x0000001821157c20 */ /* 0x000fe20008400000 */
[----:B------:R-:W-:Y:S01]  /*0fb0*/  FMNMX R22, R39, R22, !PT ;  /* 0x0000001627167209 */ /* 0x000fe20007800000 */
[----:B------:R-:W-:Y:S01]  /*0fc0*/  FMUL R33, R24, UR24 ;  /* 0x0000001818217c20 */ /* 0x000fe20008400000 */
[----:B------:R-:W-:-:S02]  /*0fd0*/  FSEL R24, R37, -INF , !P5 ;  /* 0xff80000025187808 */ /* 0x000fc40006800000 */
[----:B------:R-:W-:Y:S01]  /*0fe0*/  FMNMX R38, R27, R22, !PT ;  /* 0x000000161b267209 */ /* 0x000fe20007800000 */
[----:B------:R-:W-:Y:S01]  /*0ff0*/  FMUL R22, R32, UR24 ;  /* 0x0000001820167c20 */ /* 0x000fe20008400000 */
[----:B------:R-:W-:Y:S02]  /*1000*/  FSEL R21, R21, -INF , !P1 ;  /* 0xff80000015157808 */ /* 0x000fe40004800000 */
[----:B------:R-:W-:Y:S02]  /*1010*/  FMNMX R38, R31, R38, !PT ;  /* 0x000000261f267209 */ /* 0x000fe40007800000 */
[----:B------:R-:W-:Y:S02]  /*1020*/  FSEL R22, R22, -INF , !P6 ;  /* 0xff80000016167808 */ /* 0x000fe40007000000 */
[----:B------:R-:W-:Y:S01]  /*1030*/  ISETP.NE.AND P6, PT, R30, RZ, PT ;  /* 0x000000ff1e00720c */ /* 0x000fe20003fc5270 */
[----:B------:R-:W0:Y:S01]  /*1040*/  SHFL.BFLY PT, R45, R38, 0x2, 0x1f ;  /* 0x0c401f00262d7f89 */ /* 0x000e2200000e0000 */
[----:B------:R-:W-:Y:S01]  /*1050*/  FMUL R30, R36, UR24 ;  /* 0x00000018241e7c20 */ /* 0x000fe20008400000 */
[----:B------:R-:W-:Y:S01]  /*1060*/  FMUL R36, R25, UR24 ;  /* 0x0000001819247c20 */ /* 0x000fe20008400000 */
[----:B------:R-:W-:-:S03]  /*1070*/  FSEL R25, R33, -INF , !P4 ;  /* 0xff80000021197808 */ /* 0x000fc60006000000 */
[----:B------:R-:W-:Y:S02]  /*1080*/  FSEL R30, R30, -INF , !P6 ;  /* 0xff8000001e1e7808 */ /* 0x000fe40007000000 */
[----:B------:R-:W-:Y:S01]  /*1090*/  FSEL R33, R36, -INF , !P3 ;  /* 0xff80000024217808 */ /* 0x000fe20005800000 */
[----:B------:R-:W-:Y:S01]  /*10a0*/  FMUL R36, R29, UR24 ;  /* 0x000000181d247c20 */ /* 0x000fe20008400000 */
[----:B------:R-:W-:-:S04]  /*10b0*/  FSEL R29, R28, -INF , !P2 ;  /* 0xff8000001c1d7808 */ /* 0x000fc80005000000 */
[----:B------:R-:W-:Y:S02]  /*10c0*/  FSEL R28, R36, -INF , !P0 ;  /* 0xff800000241c7808 */ /* 0x000fe40004000000 */
[----:B------:R-:W-:Y:S02]  /*10d0*/  PLOP3.LUT P0, PT, PT, PT, UP0, 0x80, 0x0 ;  /* 0x000000000000781c */ /* 0x000fe40003f0f008 */
[----:B0-----:R-:W-:Y:S02]  /*10e0*/  FMNMX R32, R38, R45, !PT ;  /* 0x0000002d26207209 */ /* 0x001fe40007800000 */
[----:B------:R-:W-:-:S03]  /*10f0*/  FMNMX R45, R22, R21, !PT ;  /* 0x00000015162d7209 */ /* 0x000fc60007800000 */
[----:B------:R-:W0:Y:S01]  /*1100*/  SHFL.BFLY PT, R37, R32, 0x1, 0x1f ;  /* 0x0c201f0020257f89 */ /* 0x000e2200000e0000 */
[----:B------:R-:W-:-:S04]  /*1110*/  FMNMX R45, R30, R45, !PT ;  /* 0x0000002d1e2d7209 */ /* 0x000fc80007800000 */
[----:B------:R-:W-:-:S04]  /*1120*/  FMNMX R38, R24, R45, !PT ;  /* 0x0000002d18267209 */ /* 0x000fc80007800000 */
[----:B------:R-:W-:-:S04]  /*1130*/  FMNMX R38, R25, R38, !PT ;  /* 0x0000002619267209 */ /* 0x000fc80007800000 */
[----:B------:R-:W-:-:S04]  /*1140*/  FMNMX R38, R33, R38, !PT ;  /* 0x0000002621267209 */ /* 0x000fc80007800000 */
[----:B------:R-:W-:-:S04]  /*1150*/  FMNMX R45, R29, R38, !PT ;  /* 0x000000261d2d7209 */ /* 0x000fc80007800000 */
[----:B------:R-:W-:Y:S02]  /*1160*/  FMNMX R38, R28, R45, !PT ;  /* 0x0000002d1c267209 */ /* 0x000fe40007800000 */
[----:B0-----:R-:W-:-:S03]  /*1170*/  FMNMX R32, R32, R37, !PT ;  /* 0x0000002520207209 */ /* 0x001fc60007800000 */
[----:B------:R-:W0:Y:S01]  /*1180*/  SHFL.BFLY PT, R37, R38, 0x2, 0x1f ;  /* 0x0c401f0026257f89 */ /* 0x000e2200000e0000 */
[----:B------:R-:W-:-:S05]  /*1190*/  FMNMX R32, R32, R15, !PT ;  /* 0x0000000f20207209 */ /* 0x000fca0007800000 */
[--C-:B------:R-:W-:Y:S01]  /*11a0*/  FADD R23, R23, -R32.reuse ;  /* 0x8000002017177221 */ /* 0x100fe20000000000 */
[--C-:B------:R-:W-:Y:S01]  /*11b0*/  FADD R34, R34, -R32.reuse ;  /* 0x8000002022227221 */ /* 0x100fe20000000000 */
[--C-:B------:R-:W-:Y:S01]  /*11c0*/  FADD R27, R27, -R32.reuse ;  /* 0x800000201b1b7221 */ /* 0x100fe20000000000 */
[--C-:B------:R-:W-:Y:S01]  /*11d0*/  FADD R35, R35, -R32.reuse ;  /* 0x8000002023237221 */ /* 0x100fe20000000000 */
[----:B------:R-:W-:Y:S01]  /*11e0*/  FMUL R44, R23, 1.4426950216293334961 ;  /* 0x3fb8aa3b172c7820 */ /* 0x000fe20000400000 */
[----:B------:R-:W-:Y:S01]  /*11f0*/  FMUL R34, R34, 1.4426950216293334961 ;  /* 0x3fb8aa3b22227820 */ /* 0x000fe20000400000 */
[--C-:B------:R-:W-:Y:S01]  /*1200*/  FADD R20, R20, -R32.reuse ;  /* 0x8000002014147221 */ /* 0x100fe20000000000 */
[----:B------:R-:W-:Y:S01]  /*1210*/  FMUL R35, R35, 1.4426950216293334961 ;  /* 0x3fb8aa3b23237820 */ /* 0x000fe20000400000 */
[--C-:B------:R-:W-:Y:S01]  /*1220*/  FADD R31, R31, -R32.reuse ;  /* 0x800000201f1f7221 */ /* 0x100fe20000000000 */
[----:B------:R-:W-:Y:S02]  /*1230*/  FADD R39, R39, -R32 ;  /* 0x8000002027277221 */ /* 0x000fe40000000000 */
[----:B------:R-:W-:Y:S01]  /*1240*/  MUFU.EX2 R34, R34 ;  /* 0x0000002200227308 */ /* 0x000fe20000000800 */
[----:B------:R-:W-:Y:S01]  /*1250*/  FMUL R31, R31, 1.4426950216293334961 ;  /* 0x3fb8aa3b1f1f7820 */ /* 0x000fe20000400000 */
[----:B0-----:R-:W-:Y:S01]  /*1260*/  FMNMX R36, R38, R37, !PT ;  /* 0x0000002526247209 */ /* 0x001fe20007800000 */
[----:B------:R-:W-:-:S05]  /*1270*/  FMUL R38, R20, 1.4426950216293334961 ;  /* 0x3fb8aa3b14267820 */ /* 0x000fca0000400000 */
[----:B------:R0:W1:Y:S01]  /*1280*/  MUFU.EX2 R45, R35 ;  /* 0x00000023002d7308 */ /* 0x0000620000000800 */
[----:B------:R-:W-:Y:S01]  /*1290*/  FADD R20, R26, -R32 ;  /* 0x800000201a147221 */ /* 0x000fe20000000000 */
[----:B------:R-:W2:Y:S03]  /*12a0*/  SHFL.BFLY PT, R37, R36, 0x1, 0x1f ;  /* 0x0c201f0024257f89 */ /* 0x000ea600000e0000 */
[----:B------:R-:W-:-:S03]  /*12b0*/  FMUL R20, R20, 1.4426950216293334961 ;  /* 0x3fb8aa3b14147820 */ /* 0x000fc60000400000 */
[----:B------:R-:W3:Y:S01]  /*12c0*/  MUFU.EX2 R38, R38 ;  /* 0x0000002600267308 */ /* 0x000ee20000000800 */
[----:B0-----:R-:W-:-:S07]  /*12d0*/  FMUL R35, R39, 1.4426950216293334961 ;  /* 0x3fb8aa3b27237820 */ /* 0x001fce0000400000 */
[----:B------:R-:W0:Y:S08]  /*12e0*/  MUFU.EX2 R26, R44 ;  /* 0x0000002c001a7308 */ /* 0x000e300000000800 */
[----:B------:R-:W-:Y:S01]  /*12f0*/  MUFU.EX2 R20, R20 ;  /* 0x0000001400147308 */ /* 0x000fe20000000800 */
[----:B--2---:R-:W-:Y:S01]  /*1300*/  FMNMX R23, R36, R37, !PT ;  /* 0x0000002524177209 */ /* 0x004fe20007800000 */
[----:B------:R-:W-:Y:S01]  /*1310*/  FMUL R36, R27, 1.4426950216293334961 ;  /* 0x3fb8aa3b1b247820 */ /* 0x000fe20000400000 */
[----:B------:R-:W-:-:S02]  /*1320*/  FADD R27, -R32, R15 ;  /* 0x0000000f201b7221 */ /* 0x000fc40000000100 */
[----:B------:R-:W-:-:S03]  /*1330*/  FMNMX R23, R23, R14, !PT ;  /* 0x0000000e17177209 */ /* 0x000fc60007800000 */
[----:B------:R2:W-:Y:S01]  /*1340*/  MUFU.EX2 R15, R31 ;  /* 0x0000001f000f7308 */ /* 0x0005e20000000800 */
[----:B------:R-:W-:Y:S01]  /*1350*/  FMUL R37, R27, 1.4426950216293334961 ;  /* 0x3fb8aa3b1b257820 */ /* 0x000fe20000400000 */
[--C-:B------:R-:W-:Y:S01]  /*1360*/  FADD R22, R22, -R23.reuse ;  /* 0x8000001716167221 */ /* 0x100fe20000000000 */
[--C-:B------:R-:W-:Y:S01]  /*1370*/  FADD R30, R30, -R23.reuse ;  /* 0x800000171e1e7221 */ /* 0x100fe20000000000 */
[--C-:B------:R-:W-:Y:S01]  /*1380*/  FADD R24, R24, -R23.reuse ;  /* 0x8000001718187221 */ /* 0x100fe20000000000 */
[--C-:B------:R-:W-:Y:S01]  /*1390*/  FADD R25, R25, -R23.reuse ;  /* 0x8000001719197221 */ /* 0x100fe20000000000 */
[----:B------:R-:W-:Y:S01]  /*13a0*/  FMUL R27, R22, 1.4426950216293334961 ;  /* 0x3fb8aa3b161b7820 */ /* 0x000fe20000400000 */
[--C-:B------:R-:W-:Y:S01]  /*13b0*/  FADD R22, R21, -R23.reuse ;  /* 0x8000001715167221 */ /* 0x100fe20000000000 */
[----:B------:R-:W-:Y:S01]  /*13c0*/  FMUL R30, R30, 1.4426950216293334961 ;  /* 0x3fb8aa3b1e1e7820 */ /* 0x000fe20000400000 */
[----:B--2---:R-:W-:Y:S01]  /*13d0*/  FMUL R31, R24, 1.4426950216293334961 ;  /* 0x3fb8aa3b181f7820 */ /* 0x004fe20000400000 */
[----:B------:R2:W-:Y:S01]  /*13e0*/  MUFU.EX2 R21, R27 ;  /* 0x0000001b00157308 */ /* 0x0005e20000000800 */
[----:B------:R-:W-:Y:S01]  /*13f0*/  FMUL R22, R22, 1.4426950216293334961 ;  /* 0x3fb8aa3b16167820 */ /* 0x000fe20000400000 */
[--C-:B------:R-:W-:Y:S01]  /*1400*/  FADD R24, R33, -R23.reuse ;  /* 0x8000001721187221 */ /* 0x100fe20000000000 */
[----:B------:R-:W-:Y:S01]  /*1410*/  FMUL R39, R25, 1.4426950216293334961 ;  /* 0x3fb8aa3b19277820 */ /* 0x000fe20000400000 */
[----:B-1----:R-:W-:Y:S01]  /*1420*/  F2FP.BF16.F32.PACK_AB R25, R45, R34 ;  /* 0x000000222d19723e */ /* 0x002fe200000010ff */
[----:B------:R-:W-:-:S03]  /*1430*/  FADD R28, R28, -R23 ;  /* 0x800000171c1c7221 */ /* 0x000fc60000000000 */
[----:B------:R-:W1:Y:S01]  /*1440*/  MUFU.EX2 R22, R22 ;  /* 0x0000001600167308 */ /* 0x000e620000000800 */
[----:B--2---:R-:W-:Y:S01]  /*1450*/  FADD R27, R34, R45 ;  /* 0x0000002d221b7221 */ /* 0x004fe20000000000 */
[----:B------:R-:W-:Y:S01]  /*1460*/  FMUL R34, R24, 1.4426950216293334961 ;  /* 0x3fb8aa3b18227820 */ /* 0x000fe20000400000 */
[----:B------:R-:W-:Y:S02]  /*1470*/  FADD R24, R29, -R23 ;  /* 0x800000171d187221 */ /* 0x000fe40000000000 */
[----:B---3--:R-:W-:-:S03]  /*1480*/  FADD R27, R38, R27 ;  /* 0x0000001b261b7221 */ /* 0x008fc60000000000 */
[----:B------:R-:W-:Y:S01]  /*1490*/  MUFU.EX2 R30, R30 ;  /* 0x0000001e001e7308 */ /* 0x000fe20000000800 */
[C---:B0-----:R-:W-:Y:S01]  /*14a0*/  FADD R29, R26.reuse, R27 ;  /* 0x0000001b1a1d7221 */ /* 0x041fe20000000000 */
[----:B------:R-:W-:Y:S01]  /*14b0*/  F2FP.BF16.F32.PACK_AB R27, R26, R38 ;  /* 0x000000261a1b723e */ /* 0x000fe200000010ff */
[----:B------:R-:W-:Y:S01]  /*14c0*/  FADD R26, -R23, R14 ;  /* 0x0000000e171a7221 */ /* 0x000fe20000000100 */
[----:B------:R-:W-:-:S04]  /*14d0*/  FMUL R38, R24, 1.4426950216293334961 ;  /* 0x3fb8aa3b18267820 */ /* 0x000fc80000400000 */
[----:B------:R-:W0:Y:S01]  /*14e0*/  MUFU.EX2 R31, R31 ;  /* 0x0000001f001f7308 */ /* 0x000e220000000800 */
[----:B-1----:R-:W-:-:S07]  /*14f0*/  F2FP.BF16.F32.PACK_AB R24, R22, R21 ;  /* 0x000000151618723e */ /* 0x002fce00000010ff */
[----:B------:R1:W2:Y:S08]  /*1500*/  MUFU.EX2 R33, R39 ;  /* 0x0000002700217308 */ /* 0x0002b00000000800 */
[----:B------:R-:W3:Y:S01]  /*1510*/  MUFU.EX2 R34, R34 ;  /* 0x0000002200227308 */ /* 0x000ee20000000800 */
[----:B-1----:R-:W-:Y:S01]  /*1520*/  FADD R39, R21, R22 ;  /* 0x0000001615277221 */ /* 0x002fe20000000000 */
[----:B------:R-:W-:Y:S01]  /*1530*/  FMUL R21, R26, 1.4426950216293334961 ;  /* 0x3fb8aa3b1a157820 */ /* 0x000fe20000400000 */
[----:B0-----:R-:W-:-:S02]  /*1540*/  F2FP.BF16.F32.PACK_AB R26, R31, R30 ;  /* 0x0000001e1f1a723e */ /* 0x001fc400000010ff */
[----:B------:R-:W-:Y:S01]  /*1550*/  FADD R22, R30, R39 ;  /* 0x000000271e167221 */ /* 0x000fe20000000000 */
[----:B------:R-:W-:Y:S02]  /*1560*/  FMUL R39, R28, 1.4426950216293334961 ;  /* 0x3fb8aa3b1c277820 */ /* 0x000fe40000400000 */
[----:B------:R-:W0:Y:S01]  /*1570*/  MUFU.EX2 R35, R35 ;  /* 0x0000002300237308 */ /* 0x000e220000000800 */
[----:B------:R-:W-:-:S04]  /*1580*/  FADD R22, R31, R22 ;  /* 0x000000161f167221 */ /* 0x000fc80000000000 */
[----:B--2---:R-:W-:Y:S01]  /*1590*/  FADD R31, R33, R22 ;  /* 0x00000016211f7221 */ /* 0x004fe20000000000 */
[----:B------:R-:W-:Y:S02]  /*15a0*/  FADD R22, R20, R29 ;  /* 0x0000001d14167221 */ /* 0x000fe40000000000 */
[----:B------:R-:W1:Y:S01]  /*15b0*/  MUFU.EX2 R37, R37 ;  /* 0x0000002500257308 */ /* 0x000e620000000800 */
[C---:B---3--:R-:W-:Y:S01]  /*15c0*/  FADD R45, R34.reuse, R31 ;  /* 0x0000001f222d7221 */ /* 0x048fe20000000000 */
[----:B------:R-:W-:-:S06]  /*15d0*/  F2FP.BF16.F32.PACK_AB R28, R34, R33 ;  /* 0x00000021221c723e */ /* 0x000fcc00000010ff */
[----:B------:R-:W2:Y:S01]  /*15e0*/  MUFU.EX2 R21, R21 ;  /* 0x0000001500157308 */ /* 0x000ea20000000800 */
[C---:B0-----:R-:W-:Y:S01]  /*15f0*/  FADD R31, R35.reuse, R22 ;  /* 0x00000016231f7221 */ /* 0x041fe20000000000 */
[----:B------:R-:W-:-:S06]  /*1600*/  F2FP.BF16.F32.PACK_AB R29, R35, R20 ;  /* 0x00000014231d723e */ /* 0x000fcc00000010ff */
[----:B------:R-:W0:Y:S01]  /*1610*/  MUFU.EX2 R36, R36 ;  /* 0x0000002400247308 */ /* 0x000e220000000800 */
[-C--:B-1----:R-:W-:Y:S01]  /*1620*/  FMUL R42, R42, R37.reuse ;  /* 0x000000252a2a7220 */ /* 0x082fe20000400000 */
[----:B------:R-:W-:-:S06]  /*1630*/  FMUL R43, R43, R37 ;  /* 0x000000252b2b7220 */ /* 0x000fcc0000400000 */
[----:B------:R-:W-:Y:S01]  /*1640*/  MUFU.EX2 R14, R38 ;  /* 0x00000026000e7308 */ /* 0x000fe20000000800 */
[-C--:B--2---:R-:W-:Y:S01]  /*1650*/  FMUL R40, R40, R21.reuse ;  /* 0x0000001528287220 */ /* 0x084fe20000400000 */
[----:B------:R-:W-:-:S06]  /*1660*/  FMUL R41, R41, R21 ;  /* 0x0000001529297220 */ /* 0x000fcc0000400000 */
[----:B------:R-:W1:Y:S01]  /*1670*/  MUFU.EX2 R39, R39 ;  /* 0x0000002700277308 */ /* 0x000e620000000800 */
[----:B0-----:R-:W-:Y:S01]  /*1680*/  FADD R20, R36, R31 ;  /* 0x0000001f24147221 */ /* 0x001fe20000000000 */
[----:B------:R-:W-:-:S03]  /*1690*/  F2FP.BF16.F32.PACK_AB R31, R15, R36 ;  /* 0x000000240f1f723e */ /* 0x000fc600000010ff */
[----:B------:R-:W-:-:S05]  /*16a0*/  FADD R20, R15, R20 ;  /* 0x000000140f147221 */ /* 0x000fca0000000000 */
[----:B------:R-:W0:Y:S01]  /*16b0*/  SHFL.BFLY PT, R33, R20, 0x2, 0x1f ;  /* 0x0c401f0014217f89 */ /* 0x000e2200000e0000 */
[----:B-1----:R-:W-:Y:S01]  /*16c0*/  F2FP.BF16.F32.PACK_AB R30, R39, R14 ;  /* 0x0000000e271e723e */ /* 0x002fe200000010ff */
[----:B------:R-:W-:-:S03]  /*16d0*/  FADD R14, R14, R45 ;  /* 0x0000002d0e0e7221 */ /* 0x000fc60000000000 */
[----:B------:R-:W-:Y:S01]  /*16e0*/  WARPGROUP.ARRIVE ;  /* 0x00000000000079c5 */ /* 0x000fe20000000000 */
[----:B------:R-:W-:-:S05]  /*16f0*/  FADD R14, R39, R14 ;  /* 0x0000000e270e7221 */ /* 0x000fca0000000000 */
[----:B------:R-:W-:Y:S01]  /*1700*/  HGMMA.64x8x16.F32.BF16 R40, R24, gdesc[UR8], R40 ;  /* 0x0000000818287df0 */ /* 0x000fe20008701828 */
[----:B------:R-:W1:Y:S01]  /*1710*/  SHFL.BFLY PT, R15, R14, 0x2, 0x1f ;  /* 0x0c401f000e0f7f89 */ /* 0x000e6200000e0000 */
[----:B------:R-:W-:Y:S02]  /*1720*/  UMOV UR11, URZ ;  /* 0x0000003f000b7c82 */ /* 0x000fe40008000000 */
[----:B------:R-:W-:Y:S01]  /*1730*/  UIADD3.64 UR10, UR10, -UR12, URZ ;  /* 0x8000000c0a0a7297 */ /* 0x000fe2000fffe03f */
[----:B0-----:R-:W-:-:S05]  /*1740*/  FADD R33, R20, R33 ;  /* 0x0000002114217221 */ /* 0x001fca0000000000 */
[----:B------:R-:W0:Y:S01]  /*1750*/  SHFL.BFLY PT, R34, R33, 0x1, 0x1f ;  /* 0x0c201f0021227f89 */ /* 0x000e2200000e0000 */
[----:B-1----:R-:W-:Y:S01]  /*1760*/  FADD R15, R14, R15 ;  /* 0x0000000f0e0f7221 */ /* 0x002fe20000000000 */
[----:B------:R-:W-:-:S04]  /*1770*/  IMAD.MOV.U32 R14, RZ, RZ, R23 ;  /* 0x000000ffff0e7224 */ /* 0x000fc800078e0017 */
[----:B------:R-:W1:Y:S01]  /*1780*/  SHFL.BFLY PT, R22, R15, 0x1, 0x1f ;  /* 0x0c201f000f167f89 */ /* 0x000e6200000e0000 */
[----:B0-----:R-:W-:Y:S01]  /*1790*/  FADD R34, R33, R34 ;  /* 0x0000002221227221 */ /* 0x001fe20000000000 */
[----:B------:R-:W-:Y:S03]  /*17a0*/  HGMMA.64x8x16.F32.BF16 R40, R28, gdesc[UR8], R40, gsb0 ;  /* 0x000000081c287df0 */ /* 0x000fe60008001828 */
[----:B------:R-:W-:Y:S01]  /*17b0*/  FFMA R0, R37, R0, R34 ;  /* 0x0000000025007223 */ /* 0x000fe20000000022 */
[----:B-1----:R-:W-:Y:S01]  /*17c0*/  FADD R22, R15, R22 ;  /* 0x000000160f167221 */ /* 0x002fe20000000000 */
[----:B------:R-:W-:-:S03]  /*17d0*/  IMAD.MOV.U32 R15, RZ, RZ, R32 ;  /* 0x000000ffff0f7224 */ /* 0x000fc600078e0020 */
[----:B------:R-:W-:Y:S01]  /*17e0*/  FFMA R2, R21, R2, R22 ;  /* 0x0000000215027223 */ /* 0x000fe20000000016 */
[----:B------:R-:W-:Y:S02]  /*17f0*/  WARPGROUP.DEPBAR.LE gsb0, 0x0 ;  /* 0x00008000000079c5 */ /* 0x000fe40000010000 */
[----:B------:R-:W-:Y:S05]  /*1800*/  @!P0 BRA `(.L_x_1) ;  /* 0xfffffff000248947 */ /* 0x000fea000383ffff */
.L_x_0:
[C---:B-1----:R-:W-:Y:S01]  /*1810*/  IMAD.SHL.U32 R3, R5.reuse, 0x40, RZ ;  /* 0x0000004005037824 */ /* 0x042fe200078e00ff */
[C---:B------:R-:W-:Y:S01]  /*1820*/  LOP3.LUT R6, R5.reuse, 0x3f, RZ, 0xc0, !PT ;  /* 0x0000003f05067812 */ /* 0x040fe200078ec0ff */
[C---:B------:R-:W-:Y:S01]  /*1830*/  IMAD.SHL.U32 R8, R5.reuse, 0x20, RZ ;  /* 0x0000002005087824 */ /* 0x040fe200078e00ff */
[----:B------:R-:W-:Y:S01]  /*1840*/  LOP3.LUT R7, R5, 0xc0, RZ, 0xc0, !PT ;  /* 0x000000c005077812 */ /* 0x000fe200078ec0ff */
[----:B------:R-:W-:Y:S01]  /*1850*/  IMAD.MOV.U32 R11, RZ, RZ, R0 ;  /* 0x000000ffff0b7224 */ /* 0x000fe200078e0000 */
[----:B------:R-:W-:Y:S01]  /*1860*/  LOP3.LUT R3, R3, 0x600, RZ, 0xc0, !PT ;  /* 0x0000060003037812 */ /* 0x000fe200078ec0ff */
[----:B------:R-:W-:Y:S01]  /*1870*/  IMAD.MOV.U32 R21, RZ, RZ, R2 ;  /* 0x000000ffff157224 */ /* 0x000fe200078e0002 */
[----:B------:R-:W-:Y:S01]  /*1880*/  ISETP.NE.U32.AND P0, PT, R7, RZ, PT ;  /* 0x000000ff0700720c */ /* 0x000fe20003f05070 */
[----:B------:R-:W-:Y:S01]  /*1890*/  IMAD.SHL.U32 R9, R5, 0x8, RZ ;  /* 0x0000000805097824 */ /* 0x000fe200078e00ff */
[----:B------:R-:W-:Y:S01]  /*18a0*/  FSETP.GT.AND P1, PT, |R11|, 8.50705917302346158658e+37, PT ;  /* 0x7e8000000b00780b */ /* 0x000fe20003f24200 */
[----:B------:R-:W-:Y:S01]  /*18b0*/  IMAD R7, R6, 0x4, R3 ;  /* 0x0000000406077824 */ /* 0x000fe200078e0203 */
[----:B------:R-:W-:Y:S01]  /*18c0*/  LOP3.LUT R3, R5, 0xe0, RZ, 0xc0, !PT ;  /* 0x000000e005037812 */ /* 0x000fe200078ec0ff */
[C---:B------:R-:W-:Y:S01]  /*18d0*/  FMUL R2, R21.reuse, 8388608 ;  /* 0x4b00000015027820 */ /* 0x040fe20000400000 */
[----:B------:R-:W-:Y:S01]  /*18e0*/  SHF.R.U32.HI R6, RZ, 0x2, R5 ;  /* 0x00000002ff067819 */ /* 0x000fe20000011605 */
[----:B------:R-:W-:Y:S01]  /*18f0*/  FMUL R17, R40, 0.25 ;  /* 0x3e80000028117820 */ /* 0x000fe20000400000 */
[----:B------:R-:W-:Y:S01]  /*1900*/  FSETP.GT.AND P2, PT, |R21|, 8.50705917302346158658e+37, PT ;  /* 0x7e8000001500780b */ /* 0x000fe20003f44200 */
[----:B------:R-:W-:Y:S01]  /*1910*/  IMAD.SHL.U32 R3, R3, 0x2, RZ ;  /* 0x0000000203037824 */ /* 0x000fe200078e00ff */
[----:B------:R-:W-:Y:S01]  /*1920*/  SHF.L.U32 R10, R5, 0x2, RZ ;  /* 0x00000002050a7819 */ /* 0x000fe200000006ff */
[----:B------:R-:W-:Y:S01]  /*1930*/  IMAD.MOV.U32 R16, RZ, RZ, 0x3dc6b27f ;  /* 0x3dc6b27fff107424 */ /* 0x000fe200078e00ff */
[----:B------:R-:W-:Y:S01]  /*1940*/  FSETP.GEU.AND P6, PT, |R21|, 1.175494350822287508e-38, PT ;  /* 0x008000001500780b */ /* 0x000fe20003fce200 */
[----:B------:R-:W-:Y:S01]  /*1950*/  BAR.SYNC.DEFER_BLOCKING 0x0 ;  /* 0x0000000000007b1d */ /* 0x000fe20000010000 */
[----:B------:R-:W-:-:S02]  /*1960*/  LOP3.LUT R8, R3, 0x460, R8, 0x78, !PT ;  /* 0x0000046003087812 */ /* 0x000fc400078e7808 */
[----:B------:R-:W-:Y:S01]  /*1970*/  LOP3.LUT R3, R7, 0x20, R6, 0x78, !PT ;  /* 0x0000002007037812 */ /* 0x000fe200078e7806 */
[----:B------:R-:W-:Y:S01]  /*1980*/  FMUL R7, R42, 0.25 ;  /* 0x3e8000002a077820 */ /* 0x000fe20000400000 */
[----:B------:R-:W-:Y:S01]  /*1990*/  SHF.R.U32.HI R6, RZ, 0x1, R5 ;  /* 0x00000001ff067819 */ /* 0x000fe20000011605 */
[----:B------:R-:W-:Y:S01]  /*19a0*/  ULDC.64 UR4, c[0x0][0x270] ;  /* 0x00009c0000047ab9 */ /* 0x000fe20000000a00 */
[----:B------:R-:W-:Y:S01]  /*19b0*/  LOP3.LUT R9, R9, 0x38, RZ, 0xc0, !PT ;  /* 0x0000003809097812 */ /* 0x000fe200078ec0ff */
[----:B------:R-:W-:Y:S01]  /*19c0*/  UIMAD UR4, UR20, UR4, URZ ;  /* 0x00000004140472a4 */ /* 0x000fe2000f8e023f */
[----:B------:R-:W-:Y:S01]  /*19d0*/  LOP3.LUT R0, R6, 0x4, RZ, 0xc0, !PT ;  /* 0x0000000406007812 */ /* 0x000fe200078ec0ff */
[----:B------:R-:W-:Y:S01]  /*19e0*/  FMUL R6, R43, 0.25 ;  /* 0x3e8000002b067820 */ /* 0x000fe20000400000 */
[----:B------:R-:W-:Y:S01]  /*19f0*/  LOP3.LUT R10, R10, 0xc0, RZ, 0xc0, !PT ;  /* 0x000000c00a0a7812 */ /* 0x000fe200078ec0ff */
[----:B------:R-:W-:Y:S01]  /*1a00*/  USHF.L.U32 UR6, UR4, 0x1, URZ ;  /* 0x0000000104067899 */ /* 0x000fe2000800063f */
[----:B------:R-:W-:-:S02]  /*1a10*/  FSETP.GEU.AND P4, PT, R11, 1.175494350822287508e-38, PT ;  /* 0x008000000b00780b */ /* 0x000fc40003f8e000 */
[----:B------:R-:W-:Y:S01]  /*1a20*/  FSEL R43, R6, R43, P1 ;  /* 0x0000002b062b7208 */ /* 0x000fe20000800000 */
[----:B------:R-:W-:Y:S01]  /*1a30*/  FMUL R6, R41, 0.25 ;  /* 0x3e80000029067820 */ /* 0x000fe20000400000 */
[----:B------:R-:W-:Y:S02]  /*1a40*/  FSETP.GEU.AND P3, PT, R21, 1.175494350822287508e-38, PT ;  /* 0x008000001500780b */ /* 0x000fe40003f6e000 */
[C---:B------:R-:W-:Y:S02]  /*1a50*/  FSETP.GEU.AND P5, PT, |R11|.reuse, 1.175494350822287508e-38, PT ;  /* 0x008000000b00780b */ /* 0x040fe40003fae200 */
[----:B------:R-:W-:Y:S01]  /*1a60*/  FSEL R41, R6, R41, P2 ;  /* 0x0000002906297208 */ /* 0x000fe20001000000 */
[----:B------:R-:W-:Y:S01]  /*1a70*/  FMUL R6, R11, 8388608 ;  /* 0x4b0000000b067820 */ /* 0x000fe20000400000 */
[----:B------:R-:W-:Y:S01]  /*1a80*/  IADD3 R9, R10, UR21, R9 ;  /* 0x000000150a097c10 */ /* 0x000fe2000fffe009 */
[----:B------:R-:W-:Y:S01]  /*1a90*/  IMAD.U32 R10, RZ, RZ, UR29 ;  /* 0x0000001dff0a7e24 */ /* 0x000fe2000f8e00ff */
[----:B------:R-:W-:Y:S01]  /*1aa0*/  FSEL R2, R2, R21, !P3 ;  /* 0x0000001502027208 */ /* 0x000fe20005800000 */
[----:B------:R-:W-:Y:S01]  /*1ab0*/  @P2 FMUL R21, R21, 0.25 ;  /* 0x3e80000015152820 */ /* 0x000fe20000400000 */
[----:B------:R-:W-:Y:S01]  /*1ac0*/  FSEL R6, R6, R11, !P4 ;  /* 0x0000000b06067208 */ /* 0x000fe20006000000 */
[----:B------:R-:W-:Y:S01]  /*1ad0*/  @P1 FMUL R11, R11, 0.25 ;  /* 0x3e8000000b0b1820 */ /* 0x000fe20000400000 */
[----:B------:R-:W-:Y:S01]  /*1ae0*/  LOP3.LUT R3, R3, 0x2, R10, 0xf8, !PT ;  /* 0x0000000203037812 */ /* 0x000fe200078ef80a */
[----:B------:R-:W-:Y:S01]  /*1af0*/  @!P6 FMUL R21, R21, 16777216 ;  /* 0x4b8000001515e820 */ /* 0x000fe20000400000 */
[----:B------:R-:W-:Y:S01]  /*1b00*/  FSEL R42, R7, R42, P1 ;  /* 0x0000002a072a7208 */ /* 0x000fe20000800000 */
[----:B------:R-:W-:Y:S01]  /*1b10*/  VIADD R10, R6, 0xc0cafb0d ;  /* 0xc0cafb0d060a7836 */ /* 0x000fe20000000000 */
[----:B------:R-:W-:Y:S01]  /*1b20*/  IADD3 R7, R2, -0x3f3504f3, RZ ;  /* 0xc0cafb0d02077810 */ /* 0x000fe20007ffe0ff */
[----:B------:R-:W0:Y:S01]  /*1b30*/  MUFU.RCP R14, R21 ;  /* 0x00000015000e7308 */ /* 0x000e220000001000 */
[----:B------:R-:W-:Y:S01]  /*1b40*/  @!P5 FMUL R11, R11, 16777216 ;  /* 0x4b8000000b0bd820 */ /* 0x000fe20000400000 */
[----:B------:R-:W-:Y:S01]  /*1b50*/  IMAD.IADD R0, R0, 0x1, R9 ;  /* 0x0000000100007824 */ /* 0x000fe200078e0209 */
[----:B------:R-:W-:Y:S01]  /*1b60*/  LOP3.LUT R13, R7, 0xff800000, RZ, 0xc0, !PT ;  /* 0xff800000070d7812 */ /* 0x000fe200078ec0ff */
[----:B------:R-:W-:Y:S01]  /*1b70*/  @!P6 FMUL R41, R41, 16777216 ;  /* 0x4b8000002929e820 */ /* 0x000fe20000400000 */
[----:B------:R-:W-:Y:S01]  /*1b80*/  LOP3.LUT R15, R10, 0xff800000, RZ, 0xc0, !PT ;  /* 0xff8000000a0f7812 */ /* 0x000fe200078ec0ff */
[----:B------:R-:W-:Y:S01]  /*1b90*/  @!P5 FMUL R43, R43, 16777216 ;  /* 0x4b8000002b2bd820 */ /* 0x000fe20000400000 */
[----:B------:R-:W-:Y:S01]  /*1ba0*/  FSEL R7, RZ, -23, P3 ;  /* 0xc1b80000ff077808 */ /* 0x000fe20001800000 */
[----:B------:R-:W-:Y:S01]  /*1bb0*/  IMAD.IADD R9, R2, 0x1, -R13 ;  /* 0x0000000102097824 */ /* 0x000fe200078e0a0d */
[----:B------:R-:W-:Y:S01]  /*1bc0*/  I2FP.F32.S32 R10, R13 ;  /* 0x0000000d000a7245 */ /* 0x000fe20000201400 */
[----:B------:R-:W-:Y:S01]  /*1bd0*/  IMAD.IADD R13, R6, 0x1, -R15 ;  /* 0x00000001060d7824 */ /* 0x000fe200078e0a0f */
[----:B------:R-:W1:Y:S01]  /*1be0*/  MUFU.RCP R11, R11 ;  /* 0x0000000b000b7308 */ /* 0x000e620000001000 */
[----:B------:R-:W-:Y:S01]  /*1bf0*/  FADD R9, R9, -1 ;  /* 0xbf80000009097421 */ /* 0x000fe20000000000 */
[----:B------:R-:W-:Y:S01]  /*1c00*/  FSEL R19, R17, R40, P2 ;  /* 0x0000002811137208 */ /* 0x000fe20001000000 */
[----:B------:R-:W-:Y:S01]  /*1c10*/  FFMA.FTZ R7, R10, 1.1920928955078125e-07, R7 ;  /* 0x340000000a077823 */ /* 0x000fe20000010007 */
[----:B------:R-:W-:Y:S01]  /*1c20*/  FADD R10, R13, -1 ;  /* 0xbf8000000d0a7421 */ /* 0x000fe20000000000 */
[-C--:B------:R-:W-:Y:S01]  /*1c30*/  FFMA.FTZ R12, R9, R16.reuse, -0.16845393180847167969 ;  /* 0xbe2c7f30090c7423 */ /* 0x080fe20000010010 */
[----:B0-----:R-:W-:Y:S01]  /*1c40*/  FMUL R41, R14, R41 ;  /* 0x000000290e297220 */ /* 0x001fe20000400000 */
[----:B------:R-:W-:Y:S01]  /*1c50*/  @!P6 FMUL R19, R19, 16777216 ;  /* 0x4b8000001313e820 */ /* 0x000fe20000400000 */
[----:B------:R-:W-:Y:S01]  /*1c60*/  FFMA.FTZ R13, R10, R16, -0.16845393180847167969 ;  /* 0xbe2c7f300a0d7423 */ /* 0x000fe20000010010 */
[C---:B------:R-:W-:Y:S01]  /*1c70*/  FFMA.FTZ R12, R9.reuse, R12, 0.1716887056827545166 ;  /* 0x3e2fcf2a090c7423 */ /* 0x040fe2000001000c */
[----:B------:R-:W-:Y:S01]  /*1c80*/  @!P5 FMUL R42, R42, 16777216 ;  /* 0x4b8000002a2ad820 */ /* 0x000fe20000400000 */
[----:B------:R-:W-:Y:S01]  /*1c90*/  FMUL R16, R14, R19 ;  /* 0x000000130e107220 */ /* 0x000fe20000400000 */
[C---:B------:R-:W-:Y:S01]  /*1ca0*/  FFMA.FTZ R17, R10.reuse, R13, 0.1716887056827545166 ;  /* 0x3e2fcf2a0a117423 */ /* 0x040fe2000001000d */
[----:B------:R-:W-:Y:S01]  /*1cb0*/  FSEL R13, RZ, -23, P4 ;  /* 0xc1b80000ff0d7808 */ /* 0x000fe20002000000 */
[----:B------:R-:W-:Y:S01]  /*1cc0*/  FFMA.FTZ R12, R9, R12, -0.17900948226451873779 ;  /* 0xbe374e43090c7423 */ /* 0x000fe2000001000c */
[----:B------:R-:W-:Y:S01]  /*1cd0*/  I2FP.F32.S32 R14, R15 ;  /* 0x0000000f000e7245 */ /* 0x000fe20000201400 */
[----:B------:R-:W-:Y:S01]  /*1ce0*/  FFMA.FTZ R17, R10, R17, -0.17900948226451873779 ;  /* 0xbe374e430a117423 */ /* 0x000fe20000010011 */
[C---:B-1----:R-:W-:Y:S01]  /*1cf0*/  FMUL R43, R11.reuse, R43 ;  /* 0x0000002b0b2b7220 */ /* 0x042fe20000400000 */
[----:B------:R-:W-:Y:S01]  /*1d00*/  FMUL R42, R11, R42 ;  /* 0x0000002a0b2a7220 */ /* 0x000fe20000400000 */
[----:B------:R-:W-:Y:S01]  /*1d10*/  FFMA.FTZ R12, R9, R12, 0.20512372255325317383 ;  /* 0x3e520bf4090c7423 */ /* 0x000fe2000001000c */
[----:B------:R-:W-:Y:S01]  /*1d20*/  FFMA.FTZ R15, R14, 1.1920928955078125e-07, R13 ;  /* 0x340000000e0f7823 */ /* 0x000fe2000001000d */
[----:B------:R-:W-:Y:S01]  /*1d30*/  LOP3.LUT R13, R8, 0x1c, R5, 0xf8, !PT ;  /* 0x0000001c080d7812 */ /* 0x000fe200078ef805 */
[C---:B------:R-:W-:Y:S01]  /*1d40*/  FFMA.FTZ R17, R10.reuse, R17, 0.20512372255325317383 ;  /* 0x3e520bf40a117423 */ /* 0x040fe20000010011 */
[----:B------:R-:W-:Y:S01]  /*1d50*/  F2FP.BF16.F32.PACK_AB R16, R41, R16 ;  /* 0x000000102910723e */ /* 0x000fe200000010ff */
[----:B------:R-:W-:Y:S01]  /*1d60*/  FFMA.FTZ R12, R9, R12, -0.24046532809734344482 ;  /* 0xbe763c8b090c7423 */ /* 0x000fe2000001000c */
[----:B------:R-:W-:Y:S01]  /*1d70*/  F2FP.BF16.F32.PACK_AB R42, R43, R42 ;  /* 0x0000002a2b2a723e */ /* 0x000fe200000010ff */
[C---:B------:R-:W-:Y:S01]  /*1d80*/  FFMA.FTZ R17, R10.reuse, R17, -0.24046532809734344482 ;  /* 0xbe763c8b0a117423 */ /* 0x040fe20000010011 */
[----:B------:R-:W-:Y:S01]  /*1d90*/  LOP3.LUT R19, R13, 0x20, RZ, 0x3c, !PT ;  /* 0x000000200d137812 */ /* 0x000fe200078e3cff */
[C---:B------:R-:W-:Y:S01]  /*1da0*/  FFMA.FTZ R12, R9.reuse, R12, 0.28857114911079406738 ;  /* 0x3e93bf99090c7423 */ /* 0x040fe2000001000c */
[----:B------:R0:W-:Y:S01]  /*1db0*/  STS [R13+UR21], R16 ;  /* 0x000000100d007988 */ /* 0x0001e20008000815 */
[C---:B------:R-:W-:Y:S01]  /*1dc0*/  FFMA.FTZ R17, R10.reuse, R17, 0.28857114911079406738 ;  /* 0x3e93bf990a117423 */ /* 0x040fe20000010011 */
[----:B------:R-:W1:Y:S01]  /*1dd0*/  LDC R11, c[0x0][0x278] ;  /* 0x00009e00ff0b7b82 */ /* 0x000e620000000800 */
[----:B------:R-:W-:Y:S01]  /*1de0*/  FFMA.FTZ R12, R9, R12, -0.36067417263984680176 ;  /* 0xbeb8aa49090c7423 */ /* 0x000fe2000001000c */
[----:B------:R2:W-:Y:S01]  /*1df0*/  STS [R19+UR21+0x200], R42 ;  /* 0x0002002a13007988 */ /* 0x0005e20008000815 */
[----:B------:R-:W-:Y:S01]  /*1e00*/  FFMA.FTZ R17, R10, R17, -0.36067417263984680176 ;  /* 0xbeb8aa490a117423 */ /* 0x000fe20000010011 */
[----:B------:R-:W-:Y:S01]  /*1e10*/  LOP3.LUT R21, R3, 0x40, RZ, 0x3c, !PT ;  /* 0x0000004003157812 */ /* 0x000fe200078e3cff */
[----:B------:R-:W-:-:S03]  /*1e20*/  FFMA.FTZ R12, R9, R12, 0.48089820146560668945 ;  /* 0x3ef6384a090c7423 */ /* 0x000fc6000001000c */
[----:B------:R-:W-:Y:S01]  /*1e30*/  BAR.SYNC.DEFER_BLOCKING 0x0 ;  /* 0x0000000000007b1d */ /* 0x000fe20000010000 */
[----:B------:R-:W-:Y:S01]  /*1e40*/  FFMA.FTZ R17, R10, R17, 0.48089820146560668945 ;  /* 0x3ef6384a0a117423 */ /* 0x000fe20000010011 */
[----:B------:R-:W-:Y:S01]  /*1e50*/  ISETP.GE.U32.AND P2, PT, R2, 0x7f800000, PT ;  /* 0x7f8000000200780c */ /* 0x000fe20003f46070 */
[C---:B------:R-:W-:Y:S01]  /*1e60*/  FFMA.FTZ R12, R9.reuse, R12, -0.72134751081466674805 ;  /* 0xbf38aa3b090c7423 */ /* 0x040fe2000001000c */
[----:B------:R-:W-:Y:S01]  /*1e70*/  SHF.R.U32.HI R18, RZ, 0x6, R5 ;  /* 0x00000006ff127819 */ /* 0x000fe20000011605 */
[----:B------:R-:W-:Y:S01]  /*1e80*/  FFMA.FTZ R17, R10, R17, -0.72134751081466674805 ;  /* 0xbf38aa3b0a117423 */ /* 0x000fe20000010011 */
[----:B------:R-:W-:Y:S01]  /*1e90*/  ISETP.GE.U32.AND P3, PT, R6, 0x7f800000, PT ;  /* 0x7f8000000600780c */ /* 0x000fe20003f66070 */
[C---:B------:R-:W-:Y:S01]  /*1ea0*/  FMUL R12, R9.reuse, R12 ;  /* 0x0000000c090c7220 */ /* 0x040fe20000400000 */
[----:B------:R-:W-:Y:S01]  /*1eb0*/  SGXT.U32 R18, R18, 0x2 ;  /* 0x000000021212781a */ /* 0x000fe20000000000 */
[----:B------:R-:W-:Y:S01]  /*1ec0*/  FMUL R17, R10, R17 ;  /* 0x000000110a117220 */ /* 0x000fe20000400000 */
[----:B------:R-:W-:Y:S01]  /*1ed0*/  FSETP.NEU.AND P1, PT, R2, RZ, PT ;  /* 0x000000ff0200720b */ /* 0x000fe20003f2d000 */
[----:B------:R-:W-:Y:S01]  /*1ee0*/  FMUL R12, R9, R12 ;  /* 0x0000000c090c7220 */ /* 0x000fe20000400000 */
[----:B------:R-:W-:-:S02]  /*1ef0*/  IMAD.SHL.U32 R5, R5, 0x2, RZ ;  /* 0x0000000205057824 */ /* 0x000fc400078e00ff */
[----:B------:R-:W-:Y:S01]  /*1f00*/  FMUL R17, R10, R17 ;  /* 0x000000110a117220 */ /* 0x000fe20000400000 */
[----:B------:R-:W-:-:S03]  /*1f10*/  FFMA.FTZ R14, R9, 1.4426950216293334961, R12 ;  /* 0x3fb8aa3b090e7823 */ /* 0x000fc6000001000c */
[----:B------:R-:W-:Y:S01]  /*1f20*/  FFMA.FTZ R10, R10, 1.4426950216293334961, R17 ;  /* 0x3fb8aa3b0a0a7823 */ /* 0x000fe20000010011 */
[----:B------:R-:W3:Y:S01]  /*1f30*/  LDC.64 R8, c[0x0][0x228] ;  /* 0x00008a00ff087b82 */ /* 0x000ee20000000a00 */
[----:B0-----:R-:W-:Y:S01]  /*1f40*/  FADD R13, R7, R14 ;  /* 0x0000000e070d7221 */ /* 0x001fe20000000000 */
[----:B-1----:R-:W-:Y:S02]  /*1f50*/  IMAD R18, R18, R11, RZ ;  /* 0x0000000b12127224 */ /* 0x002fe400078e02ff */
[----:B------:R-:W-:Y:S01]  /*1f60*/  FADD R16, R15, R10 ;  /* 0x0000000a0f107221 */ /* 0x000fe20000000000 */
[----:B------:R-:W-:Y:S01]  /*1f70*/  IMAD R7, R4, UR5, RZ ;  /* 0x0000000504077c24 */ /* 0x000fe2000f8e02ff */
[----:B------:R-:W-:Y:S01]  /*1f80*/  UIMAD.WIDE UR4, UR4, 0x2, URZ ;  /* 0x00000002040478a5 */ /* 0x000fe2000f8e023f */
[----:B------:R-:W0:Y:S01]  /*1f90*/  LDS.U16 R12, [R3+UR21] ;  /* 0x00000015030c7984 */ /* 0x000e220008000400 */
[----:B------:R-:W-:Y:S01]  /*1fa0*/  @P2 IMAD.MOV.U32 R15, RZ, RZ, 0x7f800000 ;  /* 0x7f800000ff0f2424 */ /* 0x000fe200078e00ff */
[----:B--2---:R-:W-:Y:S01]  /*1fb0*/  @P3 MOV R19, 0x7f800000 ;  /* 0x7f80000000133802 */ /* 0x004fe20000000f00 */
[----:B------:R-:W-:Y:S01]  /*1fc0*/  IMAD R20, R11, 0x4, R18 ;  /* 0x000000040b147824 */ /* 0x000fe200078e0212 */
[----:B------:R-:W1:Y:S01]  /*1fd0*/  LDS.U16 R25, [R21+UR21] ;  /* 0x0000001515197984 */ /* 0x000e620008000400 */
[----:B------:R-:W-:Y:S01]  /*1fe0*/  @P2 FFMA.FTZ R13, R2, R15, +INF ;  /* 0x7f800000020d2423 */ /* 0x000fe2000001000f */
[----:B------:R-:W-:-:S04]  /*1ff0*/  IMAD.HI R2, R7, 0x2, RZ ;  /* 0x0000000207027827 */ /* 0x000fc800078e02ff */
[C---:B------:R-:W-:Y:S01]  /*2000*/  @P3 FFMA.FTZ R16, R6.reuse, R19, +INF ;  /* 0x7f80000006103423 */ /* 0x040fe20000010013 */
[----:B------:R2:W4:Y:S01]  /*2010*/  LDS.U16 R17, [R3+UR21+0x100] ;  /* 0x0001001503117984 */ /* 0x0005220008000400 */
[----:B------:R-:W-:Y:S01]  /*2020*/  FSETP.NEU.AND P2, PT, R6, RZ, PT ;  /* 0x000000ff0600720b */ /* 0x000fe20003f4d000 */
[----:B------:R-:W-:Y:S01]  /*2030*/  IMAD R22, R11, 0x4, R20 ;  /* 0x000000040b167824 */ /* 0x000fe200078e0214 */
[----:B------:R-:W-:Y:S01]  /*2040*/  ULDC UR4, c[0x0][0x27c] ;  /* 0x00009f0000047ab9 */ /* 0x000fe20000000800 */
[----:B------:R-:W5:Y:S01]  /*2050*/  LDS.U16 R21, [R21+UR21+0x100] ;  /* 0x0001001515157984 */ /* 0x000f620008000400 */
[----:B------:R-:W-:Y:S01]  /*2060*/  UIMAD UR4, UR20, UR4, URZ ;  /* 0x00000004140472a4 */ /* 0x000fe2000f8e023f */
[----:B--2---:R-:W-:Y:S02]  /*2070*/  IMAD.SHL.U32 R3, R7, 0x2, RZ ;  /* 0x0000000207037824 */ /* 0x004fe400078e00ff */
[----:B------:R-:W2:Y:S03]  /*2080*/  LDC.64 R6, c[0x0][0x230] ;  /* 0x00008c00ff067b82 */ /* 0x000ea60000000a00 */
[----:B---3--:R-:W-:Y:S01]  /*2090*/  IADD3 R15, P4, P5, R3, UR6, R8 ;  /* 0x00000006030f7c10 */ /* 0x008fe2000fd9e008 */
[----:B------:R-:W-:Y:S01]  /*20a0*/  IMAD R3, R11, 0x4, R22 ;  /* 0x000000040b037824 */ /* 0x000fe200078e0216 */
[----:B------:R-:W-:-:S02]  /*20b0*/  USHF.L.U32 UR6, UR4, 0x2, URZ ;  /* 0x0000000204067899 */ /* 0x000fc4000800063f */
[----:B------:R-:W-:Y:S01]  /*20c0*/  IADD3.X R19, R2, UR5, R9, P4, P5 ;  /* 0x0000000502137c10 */ /* 0x000fe2000a7ea409 */
[----:B------:R-:W-:Y:S01]  /*20d0*/  UIMAD.WIDE UR4, UR4, 0x4, URZ ;  /* 0x00000004040478a5 */ /* 0x000fe2000f8e023f */
[-C--:B------:R-:W-:Y:S02]  /*20e0*/  LEA R8, P3, R18, R15.reuse, 0x1 ;  /* 0x0000000f12087211 */ /* 0x080fe400078608ff */
[-C--:B------:R-:W-:Y:S02]  /*20f0*/  LEA R10, P4, R20, R15.reuse, 0x1 ;  /* 0x0000000f140a7211 */ /* 0x080fe400078808ff */
[-C--:B------:R-:W-:Y:S02]  /*2100*/  LEA R14, P5, R22, R15.reuse, 0x1 ;  /* 0x0000000f160e7211 */ /* 0x080fe400078a08ff */
[----:B------:R-:W-:Y:S02]  /*2110*/  LEA R2, P6, R3, R15, 0x1 ;  /* 0x0000000f03027211 */ /* 0x000fe400078c08ff */
[----:B------:R-:W-:-:S02]  /*2120*/  LEA.HI.X.SX32 R9, R18, R19, 0x1, P3 ;  /* 0x0000001312097211 */ /* 0x000fc400018f0eff */
[-C--:B------:R-:W-:Y:S02]  /*2130*/  LEA.HI.X.SX32 R11, R20, R19.reuse, 0x1, P4 ;  /* 0x00000013140b7211 */ /* 0x080fe400020f0eff */
[-C--:B------:R-:W-:Y:S01]  /*2140*/  LEA.HI.X.SX32 R15, R22, R19.reuse, 0x1, P5 ;  /* 0x00000013160f7211 */ /* 0x080fe200028f0eff */
[----:B0-----:R0:W-:Y:S01]  /*2150*/  STG.E.U16 desc[UR26][R8.64], R12 ;  /* 0x0000000c08007986 */ /* 0x0011e2000c10151a */
[----:B------:R-:W-:Y:S02]  /*2160*/  LEA.HI.X.SX32 R3, R3, R19, 0x1, P6 ;  /* 0x0000001303037211 */ /* 0x000fe400030f0eff */
[----:B------:R-:W-:Y:S01]  /*2170*/  FSEL R18, R13, -INF , P1 ;  /* 0xff8000000d127808 */ /* 0x000fe20000800000 */
[----:B-1----:R0:W-:Y:S01]  /*2180*/  STG.E.U16 desc[UR26][R10.64], R25 ;  /* 0x000000190a007986 */ /* 0x0021e2000c10151a */
[----:B------:R-:W-:-:S03]  /*2190*/  FSEL R13, R16, -INF , P2 ;  /* 0xff800000100d7808 */ /* 0x000fc60001000000 */
[----:B----4-:R0:W-:Y:S01]  /*21a0*/  STG.E.U16 desc[UR26][R14.64], R17 ;  /* 0x000000110e007986 */ /* 0x0101e2000c10151a */
[----:B------:R-:W-:Y:S01]  /*21b0*/  FFMA R18, R18, 0.69314718246459960938, R23 ;  /* 0x3f31721812127823 */ /* 0x000fe20000000017 */
[----:B------:R-:W-:Y:S01]  /*21c0*/  FFMA R19, R13, 0.69314718246459960938, R32 ;  /* 0x3f3172180d137823 */ /* 0x000fe20000000020 */
[----:B------:R-:W-:Y:S01]  /*21d0*/  LOP3.LUT R13, R5, 0xf8, RZ, 0xc0, !PT ;  /* 0x000000f8050d7812 */ /* 0x000fe200078ec0ff */
[----:B-----5:R0:W-:Y:S01]  /*21e0*/  STG.E.U16 desc[UR26][R2.64], R21 ;  /* 0x0000001502007986 */ /* 0x0201e2000c10151a */
[C---:B------:R-:W-:Y:S02]  /*21f0*/  IMAD.SHL.U32 R5, R4.reuse, 0x4, RZ ;  /* 0x0000000404057824 */ /* 0x040fe400078e00ff */
[----:B------:R-:W-:Y:S01]  /*2200*/  IMAD.HI R4, R4, 0x4, RZ ;  /* 0x0000000404047827 */ /* 0x000fe200078e02ff */
[----:B------:R-:W-:Y:S02]  /*2210*/  BAR.SYNC.DEFER_BLOCKING 0x0 ;  /* 0x0000000000007b1d */ /* 0x000fe40000010000 */
[----:B--2---:R-:W-:-:S04]  /*2220*/  IADD3 R6, P1, P2, R5, UR6, R6 ;  /* 0x0000000605067c10 */ /* 0x004fc8000fa3e006 */
[----:B------:R-:W-:Y:S01]  /*2230*/  IADD3.X R7, R4, UR5, R7, P1, P2 ;  /* 0x0000000504077c10 */ /* 0x000fe20008fe4407 */
[----:B------:R0:W-:Y:S01]  /*2240*/  STS.64 [R13+UR21], R18 ;  /* 0x000000120d007988 */ /* 0x0001e20008000a15 */
[----:B------:R-:W-:Y:S06]  /*2250*/  BAR.SYNC.DEFER_BLOCKING 0x0 ;  /* 0x0000000000007b1d */ /* 0x000fec0000010000 */
[----:B------:R-:W-:Y:S05]  /*2260*/  @P0 EXIT ;  /* 0x000000000000094d */ /* 0x000fea0003800000 */
[----:B0-----:R-:W0:Y:S04]  /*2270*/  LDS R3, [R0] ;  /* 0x0000000000037984 */ /* 0x001e280000000800 */
[----:B0-----:R-:W-:Y:S01]  /*2280*/  STG.E desc[UR26][R6.64], R3 ;  /* 0x0000000306007986 */ /* 0x001fe2000c10191a */
[----:B------:R-:W-:Y:S05]  /*2290*/  EXIT ;  /* 0x000000000000794d */ /* 0x000fea0003800000 */
.L_x_2:
[----:B------:R-:W-:-:S00]  /*22a0*/  BRA `(.L_x_2) ;  /* 0xfffffffc00fc7947 */ /* 0x000fc0000383ffff */
[----:B------:R-:W-:-:S00]  /*22b0*/  NOP ;  /* 0x0000000000007918 */ /* 0x000fc00000000000 */
        /* <DEDUP_REMOVED lines=12> */
.L_x_3:


//--------------------- .nv.global.init           --------------------------
	.section	.nv.global.init,"aw",@progbits
.nv.global.init:
	.type		_$_str,@object
	.size		_$_str,(.L_0 - _$_str)
_$_str:
        /*0000*/ 	.byte	0x5f, 0x5f, 0x43, 0x55, 0x44, 0x41, 0x5f, 0x46, 0x54, 0x5a, 0x00
.L_0:


//--------------------- .nv.shared.attn_fwd       --------------------------
	.section	.nv.shared.attn_fwd,"aw",@nobits
	.sectionflags	@""
	.align	16
	.zero		1024


//--------------------- .nv.shared.reserved.0     --------------------------
	.section	.nv.shared.reserved.0,"aw",@nobits
	.weak		__nv_reservedSMEM_offset_0_alias
	.size		__nv_reservedSMEM_offset_0_alias, 0, 0
	.other		__nv_reservedSMEM_offset_0_alias,@"STO_CUDA_RESERVED_SHARED STV_DEFAULT"
__nv_reservedSMEM_offset_0_alias:
	.zero		0


//--------------------- .nv.constant0.attn_fwd    --------------------------
	.section	.nv.constant0.attn_fwd,"a",@progbits
	.sectionflags	@""
	.align	4
.nv.constant0.attn_fwd:
	.zero		664


//--------------------- SYMBOLS --------------------------

	.type		.nv.reservedSmem.offset0,@object
	.size		.nv.reservedSmem.offset0,0x4
